def gluon_wgmma(
    a_ptr,
    b_ptr,
    c_ptr,
    M,
    N,
    K,
    stride_am,
    stride_bk,
    stride_cm,
    BLOCK_M: gl.constexpr,
    BLOCK_N: gl.constexpr,
    BLOCK_K: gl.constexpr,
    DTYPE: gl.constexpr,
    A_LAYOUT: gl.constexpr,
    B_LAYOUT: gl.constexpr,
    C_LAYOUT: gl.constexpr,
    B_SHAPE: gl.constexpr,
    TRANS_B: gl.constexpr,
    NUM_BUFFERS: gl.constexpr,
    NUM_WARPS: gl.constexpr,
):
    a_desc = tma.make_tensor_descriptor(
        a_ptr, [M, K], [stride_am, 1], [BLOCK_M, BLOCK_K], A_LAYOUT
    )
    b_desc = tma.make_tensor_descriptor(
        b_ptr,
        [N, K] if TRANS_B else [K, N],
        [stride_bk, 1],
        B_SHAPE,
        B_LAYOUT,
    )
    c_desc = tma.make_tensor_descriptor(
        c_ptr, [M, N], [stride_cm, 1], [BLOCK_M, BLOCK_N], C_LAYOUT
    )

    a_bufs = gl.allocate_shared_memory(
        DTYPE, [NUM_BUFFERS, BLOCK_M, BLOCK_K], A_LAYOUT
    )
    b_bufs = gl.allocate_shared_memory(DTYPE, [NUM_BUFFERS] + B_SHAPE, B_LAYOUT)

    pid_m = gl.program_id(0)
    pid_n = gl.program_id(1)
    off_m = pid_m * BLOCK_M
    off_n = pid_n * BLOCK_N

    mma_layout: gl.constexpr = pick_wgmma_layout(DTYPE, BLOCK_M, BLOCK_N, NUM_WARPS)
    acc = warpgroup_mma_init(
        gl.zeros((BLOCK_M, BLOCK_N), dtype=gl.float32, layout=mma_layout)
    )

    bars = gl.allocate_shared_memory(
        gl.int64, [NUM_BUFFERS, 1], mbarrier.MBarrierLayout()
    )
    for i in gl.static_range(NUM_BUFFERS):
        mbarrier.init(bars.index(i), count=1)
    idx = 0
    phase = 0

    for k in range(0, K, BLOCK_K):
        a = a_bufs.index(idx)
        b = b_bufs.index(idx)
        bar = bars.index(idx)
        mbarrier.expect(bar, a_desc.block_type.nbytes + b_desc.block_type.nbytes)
        tma.async_copy_global_to_shared(a_desc, [off_m, k], bar, a)
        tma.async_copy_global_to_shared(
            b_desc, [off_n, k] if TRANS_B else [k, off_n], bar, b
        )
        mbarrier.wait(bar, phase=phase)

        if TRANS_B:
            b = b.permute((1, 0))
        acc = warpgroup_mma_wait(num_outstanding=0, deps=(acc,))
        acc = warpgroup_mma(a, b, acc, is_async=True)

        idx += 1
        if idx == NUM_BUFFERS:
            idx = 0
            phase ^= 1

    acc = warpgroup_mma_wait(num_outstanding=0, deps=(acc,))
    for i in gl.static_range(NUM_BUFFERS):
        mbarrier.invalidate(bars.index(i))

    c_smem = gl.allocate_shared_memory(DTYPE, [BLOCK_M, BLOCK_N], C_LAYOUT)
    c_smem.store(acc.to(DTYPE))
    fence_async_shared()
    tma.async_copy_shared_to_global(c_desc, [off_m, off_n], c_smem)
    tma.store_wait(pendings=0)

# config = {"BLOCK_K": 128, "BLOCK_M": 128, "BLOCK_N": 256, "arch": "sm_90", "dtype": "bf16", "num_buffers": 1, "num_warps": 8, "trans_b": 0}
# arch = sm_90


// ===== COMPILED SASS (sm_90a) =====

	.target	sm_90a

	.elftype	@"ET_EXEC"


//--------------------- .note.nv.tkinfo           --------------------------
	.section	.note.nv.tkinfo,"",@"SHT_NOTE"
	.sectionflags	@"SHF_NOTE_NV_TKINFO"
	.tkinfo
        /*0018*/ 	.word	0x00000002
        /*0030*/ 	.string	""
        /*0030*/ 	.string	"ptxas"
        /*0030*/ 	.string	"Cuda compilation tools, release 13.0, V13.0.88"
        /*0030*/ 	.string	"Build cuda_13.0.r13.0/compiler.36424714_0"
        /*0030*/ 	.string	"-v  -suppress-debug-info  -lineinfo  -arch sm_90a "



//--------------------- .note.nv.cuinfo           --------------------------
	.section	.note.nv.cuinfo,"",@"SHT_NOTE"
	.sectionflags	@"SHF_NOTE_NV_CUINFO"
        /*0018*/ 	.short	0x0002
        /*001a*/ 	.short	0x005a
        /*001c*/ 	.short	0x0082
	.zero		2


//--------------------- .nv.info                  --------------------------
	.section	.nv.info,"",@"SHT_CUDA_INFO"
	.align	4


	//----- nvinfo : EIATTR_REGCOUNT
	.align		4
        /*0000*/ 	.byte	0x04, 0x2f
        /*0002*/ 	.short	(.L_1 - .L_0)
	.align		4
.L_0:
        /*0004*/ 	.word	index@(gluon_wgmma)
        /*0008*/ 	.word	0x0000009a


	//----- nvinfo : EIATTR_FRAME_SIZE
	.align		4
.L_1:
        /*000c*/ 	.byte	0x04, 0x11
        /*000e*/ 	.short	(.L_3 - .L_2)
	.align		4
.L_2:
        /*0010*/ 	.word	index@(gluon_wgmma)
        /*0014*/ 	.word	0x00000000


	//----- nvinfo : EIATTR_MIN_STACK_SIZE
	.align		4
.L_3:
        /*0018*/ 	.byte	0x04, 0x12
        /*001a*/ 	.short	(.L_5 - .L_4)
	.align		4
.L_4:
        /*001c*/ 	.word	index@(gluon_wgmma)
        /*0020*/ 	.word	0x00000000
.L_5:


//--------------------- .nv.compat                --------------------------
	.section	.nv.compat,"",@"SHT_CUDA_COMPAT_INFO"
	.align	4
        /*0000*/ 	.byte	0x02, 0x09, 0x01, 0x00, 0x02, 0x02, 0x04, 0x00, 0x02, 0x05, 0x05, 0x00, 0x03, 0x07, 0x01, 0x01
        /*0010*/ 	.byte	0x02, 0x03, 0x03, 0x00, 0x02, 0x06, 0x01, 0x00, 0x04, 0x0b, 0x08, 0x00, 0x00, 0x00, 0x00, 0x00
        /*0020*/ 	.byte	0x00, 0x00, 0x00, 0x00


//--------------------- .nv.info.gluon_wgmma      --------------------------
	.section	.nv.info.gluon_wgmma,"",@"SHT_CUDA_INFO"
	.sectionflags	@""
	.align	4


	//----- nvinfo : EIATTR_CUDA_API_VERSION
	.align		4
        /*0000*/ 	.byte	0x04, 0x37
        /*0002*/ 	.short	(.L_7 - .L_6)
.L_6:
        /*0004*/ 	.word	0x00000082


	//----- nvinfo : EIATTR_KPARAM_INFO
	.align		4
.L_7:
        /*0008*/ 	.byte	0x04, 0x17
        /*000a*/ 	.short	(.L_9 - .L_8)
.L_8:
        /*000c*/ 	.word	0x00000000
        /*0010*/ 	.short	0x000a
        /*0012*/ 	.short	0x0048
        /*0014*/ 	.byte	0x00, 0xf4, 0x21, 0x00


	//----- nvinfo : EIATTR_KPARAM_INFO
	.align		4
.L_9:
        /*0018*/ 	.byte	0x04, 0x17
        /*001a*/ 	.short	(.L_11 - .L_10)
.L_10:
        /*001c*/ 	.word	0x00000000
        /*0020*/ 	.short	0x0009
        /*0022*/ 	.short	0x0040
        /*0024*/ 	.byte	0x00, 0xf4, 0x21, 0x00


	//----- nvinfo : EIATTR_KPARAM_INFO
	.align		4
.L_11:
        /*0028*/ 	.byte	0x04, 0x17
        /*002a*/ 	.short	(.L_13 - .L_12)
.L_12:
        /*002c*/ 	.word	0x00000000
        /*0030*/ 	.short	0x0008
        /*0032*/ 	.short	0x0038
        /*0034*/ 	.byte	0x00, 0xf0, 0x21, 0x00


	//----- nvinfo : EIATTR_KPARAM_INFO
	.align		4
.L_13:
        /*0038*/ 	.byte	0x04, 0x17
        /*003a*/ 	.short	(.L_15 - .L_14)
.L_14:
        /*003c*/ 	.word	0x00000000
        /*0040*/ 	.short	0x0007
        /*0042*/ 	.short	0x0030
        /*0044*/ 	.byte	0x00, 0xf0, 0x21, 0x00


	//----- nvinfo : EIATTR_KPARAM_INFO
	.align		4
.L_15:
        /*0048*/ 	.byte	0x04, 0x17
        /*004a*/ 	.short	(.L_17 - .L_16)
.L_16:
        /*004c*/ 	.word	0x00000000
        /*0050*/ 	.short	0x0006
        /*0052*/ 	.short	0x0028
        /*0054*/ 	.byte	0x00, 0xf0, 0x21, 0x00


	//----- nvinfo : EIATTR_KPARAM_INFO
	.align		4
.L_17:
        /*0058*/ 	.byte	0x04, 0x17
        /*005a*/ 	.short	(.L_19 - .L_18)
.L_18:
        /*005c*/ 	.word	0x00000000
        /*0060*/ 	.short	0x0005
        /*0062*/ 	.short	0x0020
        /*0064*/ 	.byte	0x00, 0xf0, 0x11, 0x00


	//----- nvinfo : EIATTR_KPARAM_INFO
	.align		4
.L_19:
        /*0068*/ 	.byte	0x04, 0x17
        /*006a*/ 	.short	(.L_21 - .L_20)
.L_20:
        /*006c*/ 	.word	0x00000000
        /*0070*/ 	.short	0x0004
        /*0072*/ 	.short	0x001c
        /*0074*/ 	.byte	0x00, 0xf0, 0x11, 0x00


	//----- nvinfo : EIATTR_KPARAM_INFO
	.align		4
.L_21:
        /*0078*/ 	.byte	0x04, 0x17
        /*007a*/ 	.short	(.L_23 - .L_22)
.L_22:
        /*007c*/ 	.word	0x00000000
        /*0080*/ 	.short	0x0003
        /*0082*/ 	.short	0x0018
        /*0084*/ 	.byte	0x00, 0xf0, 0x11, 0x00


	//----- nvinfo : EIATTR_KPARAM_INFO
	.align		4
.L_23:
        /*0088*/ 	.byte	0x04, 0x17
        /*008a*/ 	.short	(.L_25 - .L_24)
.L_24:
        /*008c*/ 	.word	0x00000000
        /*0090*/ 	.short	0x0002
        /*0092*/ 	.short	0x0010
        /*0094*/ 	.byte	0x00, 0xf4, 0x21, 0x00


	//----- nvinfo : EIATTR_KPARAM_INFO
	.align		4
.L_25:
        /*0098*/ 	.byte	0x04, 0x17
        /*009a*/ 	.short	(.L_27 - .L_26)
.L_26:
        /*009c*/ 	.word	0x00000000
        /*00a0*/ 	.short	0x0001
        /*00a2*/ 	.short	0x0008
        /*00a4*/ 	.byte	0x00, 0xf4, 0x21, 0x00


	//----- nvinfo : EIATTR_KPARAM_INFO
	.align		4
.L_27:
        /*00a8*/ 	.byte	0x04, 0x17
        /*00aa*/ 	.short	(.L_29 - .L_28)
.L_28:
        /*00ac*/ 	.word	0x00000000
        /*00b0*/ 	.short	0x0000
        /*00b2*/ 	.short	0x0000
        /*00b4*/ 	.byte	0x00, 0xf4, 0x21, 0x00


	//----- nvinfo : EIATTR_SPARSE_MMA_MASK
	.align		4
.L_29:
        /*00b8*/ 	.byte	0x03, 0x50
        /*00ba*/ 	.short	0x0000


	//----- nvinfo : EIATTR_MAXREG_COUNT
	.align		4
        /*00bc*/ 	.byte	0x03, 0x1b
        /*00be*/ 	.short	0x00ff


	//----- nvinfo : EIATTR_NUM_BARRIERS
	.align		4
        /*00c0*/ 	.byte	0x02, 0x4c
        /*00c2*/ 	.byte	0x01
	.zero		1


	//----- nvinfo : EIATTR_MERCURY_ISA_VERSION
	.align		4
        /*00c4*/ 	.byte	0x03, 0x5f
        /*00c6*/ 	.short	0x0101


	//----- nvinfo : EIATTR_INT_WARP_WIDE_INSTR_OFFSETS
	.align		4
        /*00c8*/ 	.byte	0x04, 0x31
        /*00ca*/ 	.short	(.L_31 - .L_30)


	//   ....[0]....
.L_30:
        /*00cc*/ 	.word	0x00001300


	//   ....[1]....
        /*00d0*/ 	.word	0x00001390


	//   ....[2]....
        /*00d4*/ 	.word	0x00001d10


	//   ....[3]....
        /*00d8*/ 	.word	0x00001d20


	//   ....[4]....
        /*00dc*/ 	.word	0x00001dd0


	//   ....[5]....
        /*00e0*/ 	.word	0x00001de0


	//   ....[6]....
        /*00e4*/ 	.word	0x00002740


	//   ....[7]....
        /*00e8*/ 	.word	0x00002750


	//----- nvinfo : EIATTR_COOP_GROUP_MASK_REGIDS
	.align		4
.L_31:
        /*00ec*/ 	.byte	0x04, 0x29
        /*00ee*/ 	.short	(.L_33 - .L_32)


	//   ....[0]....
.L_32:
        /*00f0*/ 	.word	0xffffffff


	//   ....[1]....
        /*00f4*/ 	.word	0xffffffff


	//   ....[2]....
        /*00f8*/ 	.word	0xffffffff


	//----- nvinfo : EIATTR_COOP_GROUP_INSTR_OFFSETS
	.align		4
.L_33:
        /*00fc*/ 	.byte	0x04, 0x28
        /*00fe*/ 	.short	(.L_35 - .L_34)


	//   ....[0]....
.L_34:
        /*0100*/ 	.word	0x00000150


	//   ....[1]....
        /*0104*/ 	.word	0x00000720


	//   ....[2]....
        /*0108*/ 	.word	0x00000cd0


	//----- nvinfo : EIATTR_MBARRIER_INSTR_OFFSETS
	.align		4
.L_35:
        /*010c*/ 	.byte	0x04, 0x39
        /*010e*/ 	.short	(.L_37 - .L_36)


	//   ....[0]....
.L_36:
        /*0110*/ 	.word	0x00001450
        /*0114*/ 	.word	0x000000ff
        /*0118*/ 	.word	0x00018000
        /*011c*/ 	.short	0x0100
        /*011e*/ 	.byte	0x18
	.zero		1


	//   ....[1]....
        /*0120*/ 	.word	0x00001eb0
        /*0124*/ 	.word	0x000000ff
        /*0128*/ 	.word	0x00018000
        /*012c*/ 	.short	0x010a
        /*012e*/ 	.byte	0x18
	.zero		1


	//   ....[2]....
        /*0130*/ 	.word	0x00002230
        /*0134*/ 	.word	0x000000ff
        /*0138*/ 	.word	0x00018000
        /*013c*/ 	.short	0x0108
        /*013e*/ 	.byte	0x18
	.zero		1


	//   ....[3]....
        /*0140*/ 	.word	0x000027e0
        /*0144*/ 	.word	0x000000ff
        /*0148*/ 	.word	0x00018000
        /*014c*/ 	.short	0x010a
        /*014e*/ 	.byte	0x18
	.zero		1


	//----- nvinfo : EIATTR_NUM_MBARRIERS
	.align		4
.L_37:
        /*0150*/ 	.byte	0x03, 0x38
        /*0152*/ 	.short	0x0001


	//----- nvinfo : EIATTR_EXIT_INSTR_OFFSETS
	.align		4
        /*0154*/ 	.byte	0x04, 0x1c
        /*0156*/ 	.short	(.L_39 - .L_38)


	//   ....[0]....
.L_38:
        /*0158*/ 	.word	0x000027d0


	//----- nvinfo : EIATTR_REQNTID
	.align		4
.L_39:
        /*015c*/ 	.byte	0x04, 0x10
        /*015e*/ 	.short	(.L_41 - .L_40)
.L_40:
        /*0160*/ 	.word	0x00000100
        /*0164*/ 	.word	0x00000001
        /*0168*/ 	.word	0x00000001


	//----- nvinfo : EIATTR_CRS_STACK_SIZE
	.align		4
.L_41:
        /*016c*/ 	.byte	0x04, 0x1e
        /*016e*/ 	.short	(.L_43 - .L_42)
.L_42:
        /*0170*/ 	.word	0x00000000


	//----- nvinfo : EIATTR_CBANK_PARAM_SIZE
	.align		4
.L_43:
        /*0174*/ 	.byte	0x03, 0x19
        /*0176*/ 	.short	0x0050


	//----- nvinfo : EIATTR_PARAM_CBANK
	.align		4
        /*0178*/ 	.byte	0x04, 0x0a
        /*017a*/ 	.short	(.L_45 - .L_44)
	.align		4
.L_44:
        /*017c*/ 	.word	index@(.nv.constant0.gluon_wgmma)
        /*0180*/ 	.short	0x0210
        /*0182*/ 	.short	0x0050


	//----- nvinfo : EIATTR_SW_WAR
	.align		4
.L_45:
        /*0184*/ 	.byte	0x04, 0x36
        /*0186*/ 	.short	(.L_47 - .L_46)
.L_46:
        /*0188*/ 	.word	0x00000008
.L_47:


//--------------------- .nv.callgraph             --------------------------
	.section	.nv.callgraph,"",@"SHT_CUDA_CALLGRAPH"
	.align	4
	.sectionentsize	8
	.align		4
        /*0000*/ 	.word	0x00000000
	.align		4
        /*0004*/ 	.word	0xffffffff
	.align		4
        /*0008*/ 	.word	0x00000000
	.align		4
        /*000c*/ 	.word	0xfffffffe
	.align		4
        /*0010*/ 	.word	0x00000000
	.align		4
        /*0014*/ 	.word	0xfffffffd
	.align		4
        /*0018*/ 	.word	0x00000000
	.align		4
        /*001c*/ 	.word	0xfffffffc


//--------------------- .text.gluon_wgmma         --------------------------
	.section	.text.gluon_wgmma,"ax",@progbits
	.align	128
        .global         gluon_wgmma
        .type           gluon_wgmma,@function
        .size           gluon_wgmma,(.L_x_52 - gluon_wgmma)
        .other          gluon_wgmma,@"STO_CUDA_ENTRY STV_DEFAULT"
gluon_wgmma:
.text.gluon_wgmma:
[----:B------:R-:W-:Y:S01]  /*0000*/  LDC R1, c[0x0][0x28] ;  /* 0x00000a00ff017b82 */ /* 0x000fe20000000800 */
[----:B------:R-:W1:Y:S07]  /*0010*/  S2R R0, SR_TID.X ;  /* 0x0000000000007919 */ /* 0x000e6e0000002100 */
[----:B------:R-:W2:Y:S01]  /*0020*/  S2UR UR4, SR_CgaCtaId ;  /* 0x00000000000479c3 */ /* 0x000ea20000008800 */
[----:B------:R-:W-:Y:S01]  /*0030*/  UMOV UR24, 0x400 ;  /* 0x0000040000187882 */ /* 0x000fe20000000000 */
[----:B------:R-:W-:Y:S01]  /*0040*/  ULDC UR6, c[0x0][0xc] ;  /* 0x0000030000067ab9 */ /* 0x000fe20000000800 */
[----:B------:R-:W-:Y:S01]  /*0050*/  ULDC.64 UR50, c[0x0][0x250] ;  /* 0x0000940000327ab9 */ /* 0x000fe20000000a00 */
[----:B------:R-:W-:Y:S04]  /*0060*/  BSSY B0, `(.L_x_0) ;  /* 0x000001e000007945 */ /* 0x000fe80003800000 */
[----:B------:R-:W3:Y:S08]  /*0070*/  LDC R4, c[0x0][0x228] ;  /* 0x00008a00ff047b82 */ /* 0x000ef00000000800 */
[----:B------:R-:W4:Y:S08]  /*0080*/  LDC R15, c[0x0][0x230] ;  /* 0x00008c00ff0f7b82 */ /* 0x000f300000000800 */
[----:B------:R-:W-:Y:S01]  /*0090*/  S2UR UR53, SR_CTAID.Y ;  /* 0x00000000003579c3 */ /* 0x000fe20000002600 */
[----:B--2---:R-:W-:-:S03]  /*00a0*/  ULEA UR24, UR4, UR24, 0x18 ;  /* 0x0000001804187291 */ /* 0x004fc6000f8ec03f */
[----:B------:R-:W-:Y:S01]  /*00b0*/  ULDC UR4, c[0x0][0x10] ;  /* 0x0000040000047ab9 */ /* 0x000fe20000000800 */
[----:B-1----:R-:W-:-:S03]  /*00c0*/  LOP3.LUT R6, R0, 0xff, RZ, 0xc0, !PT ;  /* 0x000000ff00067812 */ /* 0x002fc600078ec0ff */
[----:B------:R-:W1:Y:S01]  /*00d0*/  S2UR UR5, SR_CTAID.Z ;  /* 0x00000000000579c3 */ /* 0x000e620000002700 */
[----:B---3--:R-:W-:Y:S01]  /*00e0*/  VIADD R4, R4, 0xffffffff ;  /* 0xffffffff04047836 */ /* 0x008fe20000000000 */
[C---:B------:R-:W-:Y:S02]  /*00f0*/  ISETP.GE.U32.AND P0, PT, R6.reuse, 0x20, PT ;  /* 0x000000200600780c */ /* 0x040fe40003f06070 */
[C---:B------:R-:W-:Y:S02]  /*0100*/  ISETP.NE.U32.AND P2, PT, R6.reuse, RZ, PT ;  /* 0x000000ff0600720c */ /* 0x040fe40003f45070 */
[----:B------:R-:W-:Y:S02]  /*0110*/  LEA R12, R6, UR24, 0x2 ;  /* 0x00000018060c7c11 */ /* 0x000fe4000f8e10ff */
[----:B------:R-:W2:Y:S01]  /*0120*/  S2UR UR54, SR_CTAID.X ;  /* 0x00000000003679c3 */ /* 0x000ea20000002500 */
[----:B----4-:R-:W-:-:S06]  /*0130*/  VIADD R14, R15, 0xffffffff ;  /* 0xffffffff0f0e7836 */ /* 0x010fcc0000000000 */
[----:B------:R3:W-:Y:S01]  /*0140*/  @!P0 STS [R12], RZ ;  /* 0x000000ff0c008388 */ /* 0x0007e20000000800 */
[----:B------:R-:W-:-:S03]  /*0150*/  NOP ;  /* 0x0000000000007918 */ /* 0x000fc60000000000 */
[----:B------:R3:W-:Y:S01]  /*0160*/  @!P2 STS [UR24+0x24], R4 ;  /* 0x00002404ff00a988 */ /* 0x0007e20008000818 */
[----:B-1----:R-:W-:-:S03]  /*0170*/  UIMAD UR4, UR5, UR4, UR53 ;  /* 0x00000004050472a4 */ /* 0x002fc6000f8e0235 */
[----:B------:R3:W-:Y:S01]  /*0180*/  @!P2 STS [UR24+0x20], R14 ;  /* 0x0000200eff00a988 */ /* 0x0007e20008000818 */
[----:B--2---:R-:W-:-:S04]  /*0190*/  UIMAD UR4, UR4, UR6, UR54 ;  /* 0x00000006040472a4 */ /* 0x004fc8000f8e0236 */
[----:B------:R-:W-:-:S04]  /*01a0*/  UIMAD UR4, UR4, 0x180, URZ ;  /* 0x00000180040478a4 */ /* 0x000fc8000f8e023f */
[----:B------:R-:W-:-:S04]  /*01b0*/  UIADD3 UR26, UP0, UR4, UR50, URZ ;  /* 0x00000032041a7290 */ /* 0x000fc8000ff1e03f */
[----:B------:R-:W-:Y:S01]  /*01c0*/  ULEA.HI.X.SX32 UR27, UR4, UR51, 0x1, UP0 ;  /* 0x00000033041b7291 */ /* 0x000fe200080f0e3f */
[----:B---3--:R-:W-:Y:S11]  /*01d0*/  @P2 BRA `(.L_x_1) ;  /* 0x0000000000182947 */ /* 0x008ff60003800000 */
[----:B------:R-:W1:Y:S01]  /*01e0*/  LDS R2, [UR24+0x8] ;  /* 0x00000818ff027984 */ /* 0x000e620008000800 */
[----:B------:R-:W2:Y:S01]  /*01f0*/  LDC.64 R8, c[0x0][0x210] ;  /* 0x00008400ff087b82 */ /* 0x000ea20000000a00 */
[----:B------:R-:W-:Y:S02]  /*0200*/  IMAD.MOV.U32 R3, RZ, RZ, 0x70 ;  /* 0x00000070ff037424 */ /* 0x000fe400078e00ff */
[----:B--2---:R2:W-:Y:S03]  /*0210*/  STS.64 [UR24], R8 ;  /* 0x00000008ff007988 */ /* 0x0045e60008000a18 */
[----:B-1----:R-:W-:-:S05]  /*0220*/  LOP3.LUT R2, R2, 0x10, R3, 0xd8, !PT ;  /* 0x0000001002027812 */ /* 0x002fca00078ed803 */
[----:B------:R2:W-:Y:S02]  /*0230*/  STS [UR24+0x8], R2 ;  /* 0x00000802ff007988 */ /* 0x0005e40008000818 */
.L_x_1:
[----:B------:R-:W-:Y:S05]  /*0240*/  BSYNC B0 ;  /* 0x0000000000007941 */ /* 0x000fea0003800000 */
.L_x_0:
[----:B------:R-:W-:Y:S04]  /*0250*/  BSSY B0, `(.L_x_2) ;  /* 0x000000a000007945 */ /* 0x000fe80003800000 */
[----:B------:R-:W-:Y:S05]  /*0260*/  @P2 BRA `(.L_x_3) ;  /* 0x0000000000202947 */ /* 0x000fea0003800000 */
[----:B--2---:R-:W1:Y:S01]  /*0270*/  LDS R2, [UR24+0x34] ;  /* 0x00003418ff027984 */ /* 0x004e620008000800 */
[----:B------:R-:W-:Y:S02]  /*0280*/  IMAD.MOV.U32 R3, RZ, RZ, 0x3f000000 ;  /* 0x3f000000ff037424 */ /* 0x000fe400078e00ff */
[----:B------:R-:W-:Y:S01]  /*0290*/  @!P2 IMAD.MOV.U32 R5, RZ, RZ, 0x7f ;  /* 0x0000007fff05a424 */ /* 0x000fe200078e00ff */
[----:B------:R-:W2:Y:S02]  /*02a0*/  @!P2 LDS R8, [UR24+0x38] ;  /* 0x00003818ff08a984 */ /* 0x000ea40008000800 */
[----:B-1----:R-:W-:Y:S02]  /*02b0*/  LOP3.LUT R2, R2, 0xff000000, R3, 0xb8, !PT ;  /* 0xff00000002027812 */ /* 0x002fe400078eb803 */
[----:B--2---:R-:W-:-:S03]  /*02c0*/  @!P2 LOP3.LUT R3, R8, 0xff, R5, 0xb8, !PT ;  /* 0x000000ff0803a812 */ /* 0x004fc600078eb805 */
[----:B------:R1:W-:Y:S04]  /*02d0*/  STS [UR24+0x34], R2 ;  /* 0x00003402ff007988 */ /* 0x0003e80008000818 */
[----:B------:R1:W-:Y:S02]  /*02e0*/  @!P2 STS [UR24+0x38], R3 ;  /* 0x00003803ff00a988 */ /* 0x0003e40008000818 */
.L_x_3:
[----:B------:R-:W-:Y:S05]  /*02f0*/  BSYNC B0 ;  /* 0x0000000000007941 */ /* 0x000fea0003800000 */
.L_x_2:
[----:B------:R-:W-:Y:S04]  /*0300*/  BSSY B0, `(.L_x_4) ;  /* 0x000000e000007945 */ /* 0x000fe80003800000 */
[----:B------:R-:W-:Y:S05]  /*0310*/  @P2 BRA `(.L_x_5) ;  /* 0x0000000000302947 */ /* 0x000fea0003800000 */
[----:B-1----:R-:W1:Y:S01]  /*0320*/  LDS R3, [UR24+0x34] ;  /* 0x00003418ff037984 */ /* 0x002e620008000800 */
[----:B------:R-:W3:Y:S03]  /*0330*/  LDC.64 R10, c[0x0][0x238] ;  /* 0x00008e00ff0a7b82 */ /* 0x000ee60000000a00 */
[----:B--2---:R-:W2:Y:S01]  /*0340*/  LDS R2, [UR24+0x1c] ;  /* 0x00001c18ff027984 */ /* 0x004ea20008000800 */
[C---:B---3--:R-:W-:Y:S01]  /*0350*/  SHF.L.U64.HI R8, R10.reuse, 0x1, R11 ;  /* 0x000000010a087819 */ /* 0x048fe2000001020b */
[----:B------:R-:W-:-:S03]  /*0360*/  IMAD.SHL.U32 R5, R10, 0x2, RZ ;  /* 0x000000020a057824 */ /* 0x000fc600078e00ff */
[--C-:B------:R-:W-:Y:S02]  /*0370*/  SHF.R.U32.HI R7, RZ, 0x4, R8.reuse ;  /* 0x00000004ff077819 */ /* 0x100fe40000011608 */
[----:B------:R-:W-:-:S05]  /*0380*/  SHF.R.U64 R5, R5, 0x4, R8 ;  /* 0x0000000405057819 */ /* 0x000fca0000001208 */
[----:B------:R3:W-:Y:S01]  /*0390*/  STS [UR24+0xc], R5 ;  /* 0x00000c05ff007988 */ /* 0x0007e20008000818 */
[----:B-1----:R-:W-:Y:S02]  /*03a0*/  LOP3.LUT R3, R3, 0x7, RZ, 0xb8, !PT ;  /* 0x0000000703037812 */ /* 0x002fe400078eb8ff */
[----:B--2---:R-:W-:-:S03]  /*03b0*/  LOP3.LUT R2, R2, 0xf, R7, 0xb8, !PT ;  /* 0x0000000f02027812 */ /* 0x004fc600078eb807 */
[----:B------:R3:W-:Y:S04]  /*03c0*/  STS [UR24+0x34], R3 ;  /* 0x00003403ff007988 */ /* 0x0007e80008000818 */
[----:B------:R3:W-:Y:S02]  /*03d0*/  STS [UR24+0x1c], R2 ;  /* 0x00001c02ff007988 */ /* 0x0007e40008000818 */
.L_x_5:
[----:B------:R-:W-:Y:S05]  /*03e0*/  BSYNC B0 ;  /* 0x0000000000007941 */ /* 0x000fea0003800000 */
.L_x_4:
[----:B------:R-:W-:Y:S04]  /*03f0*/  BSSY B1, `(.L_x_6) ;  /* 0x000001b000017945 */ /* 0x000fe80003800000 */
[----:B------:R-:W-:Y:S01]  /*0400*/  BSSY B0, `(.L_x_7) ;  /* 0x0000016000007945 */ /* 0x000fe20003800000 */
[----:B------:R-:W-:-:S03]  /*0410*/  IMAD.MOV.U32 R13, RZ, RZ, RZ ;  /* 0x000000ffff0d7224 */ /* 0x000fc600078e00ff */
[----:B------:R-:W-:Y:S05]  /*0420*/  @P2 BRA `(.L_x_8) ;  /* 0x0000000000202947 */ /* 0x000fea0003800000 */
[----:B-123--:R-:W1:Y:S02]  /*0430*/  LDS R2, [UR24+0x34] ;  /* 0x00003418ff027984 */ /* 0x00ee640008000800 */
[----:B-1----:R-:W-:-:S05]  /*0440*/  LOP3.LUT R2, R2, 0x38, RZ, 0xb8, !PT ;  /* 0x0000003802027812 */ /* 0x002fca00078eb8ff */
[----:B------:R1:W-:Y:S01]  /*0450*/  STS [UR24+0x34], R2 ;  /* 0x00003402ff007988 */ /* 0x0003e20008000818 */
[----:B------:R-:W-:Y:S05]  /*0460*/  @P2 BRA `(.L_x_9) ;  /* 0x0000000000202947 */ /* 0x000fea0003800000 */
[----:B-1----:R-:W1:Y:S01]  /*0470*/  LDS R2, [UR24+0x8] ;  /* 0x00000818ff027984 */ /* 0x002e620008000800 */
[----:B------:R-:W-:-:S05]  /*0480*/  IMAD.MOV.U32 R3, RZ, RZ, 0x780 ;  /* 0x00000780ff037424 */ /* 0x000fca00078e00ff */
[----:B-1----:R-:W-:-:S05]  /*0490*/  LOP3.LUT R2, R2, 0x500, R3, 0xd8, !PT ;  /* 0x0000050002027812 */ /* 0x002fca00078ed803 */
[----:B------:R4:W-:Y:S02]  /*04a0*/  STS [UR24+0x8], R2 ;  /* 0x00000802ff007988 */ /* 0x0009e40008000818 */
.L_x_8:
[----:B------:R-:W-:Y:S05]  /*04b0*/  @P2 BRA `(.L_x_10) ;  /* 0x0000000000282947 */ /* 0x000fea0003800000 */
[----:B-1234-:R-:W1:Y:S02]  /*04c0*/  LDS R2, [UR24+0x8] ;  /* 0x00000818ff027984 */ /* 0x01ee640008000800 */
[----:B-1----:R-:W-:-:S05]  /*04d0*/  LOP3.LUT R2, R2, 0x1800, RZ, 0xb8, !PT ;  /* 0x0000180002027812 */ /* 0x002fca00078eb8ff */
[----:B------:R2:W-:Y:S02]  /*04e0*/  STS [UR24+0x8], R2 ;  /* 0x00000802ff007988 */ /* 0x0005e40008000818 */
.L_x_9:
[----:B------:R-:W-:Y:S05]  /*04f0*/  @P2 BREAK B0 ;  /* 0x0000000000002942 */ /* 0x000fea0003800000 */
[----:B------:R-:W-:Y:S05]  /*0500*/  @P2 BRA `(.L_x_11) ;  /* 0x0000000000242947 */ /* 0x000fea0003800000 */
[----:B------:R-:W3:Y:S01]  /*0510*/  LDS R3, [UR24+0x8] ;  /* 0x00000818ff037984 */ /* 0x000ee20008000800 */
[----:B-12---:R-:W-:-:S05]  /*0520*/  IMAD.MOV.U32 R2, RZ, RZ, 0x6000 ;  /* 0x00006000ff027424 */ /* 0x006fca00078e00ff */
[----:B---3--:R-:W-:-:S04]  /*0530*/  LOP3.LUT R2, R3, 0x6000, R2, 0xd8, !PT ;  /* 0x0000600003027812 */ /* 0x008fc800078ed802 */
[----:B------:R-:W-:-:S05]  /*0540*/  LOP3.LUT R2, R2, 0x400000, RZ, 0xb8, !PT ;  /* 0x0040000002027812 */ /* 0x000fca00078eb8ff */
[----:B------:R5:W-:Y:S02]  /*0550*/  STS [UR24+0x8], R2 ;  /* 0x00000802ff007988 */ /* 0x000be40008000818 */
.L_x_10:
[----:B------:R-:W-:Y:S05]  /*0560*/  BSYNC B0 ;  /* 0x0000000000007941 */ /* 0x000fea0003800000 */
.L_x_7:
[----:B-12345:R-:W1:Y:S02]  /*0570*/  @!P2 LDS R2, [UR24+0x8] ;  /* 0x00000818ff02a984 */ /* 0x03ee640008000800 */
[----:B-1----:R-:W-:-:S05]  /*0580*/  @!P2 LOP3.LUT R2, R2, 0x8000, RZ, 0xb8, !PT ;  /* 0x000080000202a812 */ /* 0x002fca00078eb8ff */
[----:B------:R3:W-:Y:S02]  /*0590*/  @!P2 STS [UR24+0x8], R2 ;  /* 0x00000802ff00a988 */ /* 0x0007e40008000818 */
.L_x_11:
[----:B------:R-:W-:Y:S05]  /*05a0*/  BSYNC B1 ;  /* 0x0000000000017941 */ /* 0x000fea0003800000 */
.L_x_6:
[----:B------:R-:W-:Y:S05]  /*05b0*/  WARPSYNC.ALL ;  /* 0x0000000000007948 */ /* 0x000fea0003800000 */
[----:B------:R-:W4:Y:S02]  /*05c0*/  LDC R5, c[0x0][0x22c] ;  /* 0x00008b00ff057b82 */ /* 0x000f240000000800 */
[----:B----4-:R-:W-:Y:S01]  /*05d0*/  VIADD R5, R5, 0xffffffff ;  /* 0xffffffff05057836 */ /* 0x010fe20000000000 */
[----:B------:R-:W-:Y:S06]  /*05e0*/  @P0 BRA `(.L_x_12) ;  /* 0x0000000000280947 */ /* 0x000fec0003800000 */
[----:B-123--:R-:W1:Y:S01]  /*05f0*/  S2R R2, SR_LANEID ;  /* 0x0000000000027919 */ /* 0x00ee620000000000 */
[----:B------:R-:W-:Y:S05]  /*0600*/  WARPSYNC.ALL ;  /* 0x0000000000007948 */ /* 0x000fea0003800000 */
[----:B-1----:R-:W-:-:S05]  /*0610*/  IMAD.SHL.U32 R7, R2, 0x4, RZ ;  /* 0x0000000402077824 */ /* 0x002fca00078e00ff */
[----:B------:R-:W1:Y:S01]  /*0620*/  LDS R9, [R7+UR24] ;  /* 0x0000001807097984 */ /* 0x000e620008000800 */
[----:B------:R-:W-:-:S05]  /*0630*/  IADD3 R2, P1, R7, UR26, RZ ;  /* 0x0000001a07027c10 */ /* 0x000fca000ff3e0ff */
[----:B------:R-:W-:-:S05]  /*0640*/  IMAD.X R3, RZ, RZ, UR27, P1 ;  /* 0x0000001bff037e24 */ /* 0x000fca00088e06ff */
[----:B-1----:R4:W5:Y:S01]  /*0650*/  ATOMG.E.EXCH.STRONG.GPU PT, RZ, [R2], R9 ;  /* 0x0000000902ff73a8 */ /* 0x00296200041ee100 */
[----:B------:R-:W-:-:S04]  /*0660*/  DEPBAR {5,4,3,2,1,0} ;  /* 0x0000003f0000791a */ /* 0x000fc80000000000 */
[----:B------:R4:W-:Y:S01]  /*0670*/  UTMACCTL.IV [UR26] ;  /* 0x000000001a0079b9 */ /* 0x0009e20008000000 */
[----:B------:R-:W-:Y:S01]  /*0680*/  NOP ;  /* 0x0000000000007918 */ /* 0x000fe20000000000 */
.L_x_12:
[----:B------:R-:W-:Y:S05]  /*0690*/  @P0 BRA `(.L_x_13) ;  /* 0x00000000000c0947 */ /* 0x000fea0003800000 */
[----:B------:R0:W-:Y:S01]  /*06a0*/  UTMACMDFLUSH ;  /* 0x00000000000079b7 */ /* 0x0001e20000000000 */
[----:B------:R-:W-:Y:S05]  /*06b0*/  @P0 BRA `(.L_x_13) ;  /* 0x0000000000040947 */ /* 0x000fea0003800000 */
[----:B------:R-:W-:-:S04]  /*06c0*/  DEPBAR.LE SB0, 0x0 ;  /* 0x000080000000791a */ /* 0x000fc80000000000 */
.L_x_13:
[----:B------:R-:W-:Y:S05]  /*06d0*/  WARPSYNC.ALL ;  /* 0x0000000000007948 */ /* 0x000fea0003800000 */
[----:B-----5:R-:W-:Y:S06]  /*06e0*/  BAR.SYNC.DEFER_BLOCKING 0x0 ;  /* 0x0000000000007b1d */ /* 0x020fec0000010000 */
[----:B------:R-:W-:Y:S02]  /*06f0*/  BSSY B1, `(.L_x_14) ;  /* 0x000000b000017945 */ /* 0x000fe40003800000 */
[----:B------:R-:W-:Y:S06]  /*0700*/  BAR.SYNC.DEFER_BLOCKING 0x0 ;  /* 0x0000000000007b1d */ /* 0x000fec0000010000 */
[----:B------:R5:W-:Y:S01]  /*0710*/  @!P0 STS [R12], RZ ;  /* 0x000000ff0c008388 */ /* 0x000be20000000800 */
[----:B------:R-:W-:Y:S01]  /*0720*/  NOP ;  /* 0x0000000000007918 */ /* 0x000fe20000000000 */
[----:B------:R-:W-:Y:S05]  /*0730*/  @P2 BRA `(.L_x_15) ;  /* 0x0000000000182947 */ /* 0x000fea0003800000 */
[----:B-1234-:R-:W1:Y:S01]  /*0740*/  LDS R2, [UR24+0x8] ;  /* 0x00000818ff027984 */ /* 0x01ee620008000800 */
[----:B------:R-:W2:Y:S01]  /*0750*/  LDC.64 R8, c[0x0][0x218] ;  /* 0x00008600ff087b82 */ /* 0x000ea20000000a00 */
[----:B------:R-:W-:Y:S02]  /*0760*/  IMAD.MOV.U32 R3, RZ, RZ, 0x70 ;  /* 0x00000070ff037424 */ /* 0x000fe400078e00ff */
[----:B--2---:R2:W-:Y:S03]  /*0770*/  STS.64 [UR24], R8 ;  /* 0x00000008ff007988 */ /* 0x0045e60008000a18 */
[----:B-1----:R-:W-:-:S05]  /*0780*/  LOP3.LUT R2, R2, 0x10, R3, 0xd8, !PT ;  /* 0x0000001002027812 */ /* 0x002fca00078ed803 */
[----:B------:R2:W-:Y:S02]  /*0790*/  STS [UR24+0x8], R2 ;  /* 0x00000802ff007988 */ /* 0x0005e40008000818 */
.L_x_15:
[----:B----4-:R-:W-:Y:S05]  /*07a0*/  BSYNC B1 ;  /* 0x0000000000017941 */ /* 0x010fea0003800000 */
.L_x_14:
[----:B------:R-:W-:Y:S04]  /*07b0*/  BSSY B1, `(.L_x_16) ;  /* 0x000000a000017945 */ /* 0x000fe80003800000 */
[----:B------:R-:W-:Y:S05]  /*07c0*/  @P2 BRA `(.L_x_17) ;  /* 0x0000000000202947 */ /* 0x000fea0003800000 */
[----:B-123--:R-:W1:Y:S01]  /*07d0*/  LDS R2, [UR24+0x34] ;  /* 0x00003418ff027984 */ /* 0x00ee620008000800 */
[----:B------:R-:W-:Y:S02]  /*07e0*/  IMAD.MOV.U32 R7, RZ, RZ, 0x3f000000 ;  /* 0x3f000000ff077424 */ /* 0x000fe400078e00ff */
[----:B------:R-:W-:Y:S01]  /*07f0*/  @!P2 IMAD.MOV.U32 R8, RZ, RZ, 0x7f ;  /* 0x0000007fff08a424 */ /* 0x000fe200078e00ff */
[----:B------:R-:W2:Y:S02]  /*0800*/  @!P2 LDS R3, [UR24+0x38] ;  /* 0x00003818ff03a984 */ /* 0x000ea40008000800 */
[----:B-1----:R-:W-:Y:S02]  /*0810*/  LOP3.LUT R2, R2, 0xff000000, R7, 0xb8, !PT ;  /* 0xff00000002027812 */ /* 0x002fe400078eb807 */
[----:B--2---:R-:W-:-:S03]  /*0820*/  @!P2 LOP3.LUT R3, R3, 0xff, R8, 0xb8, !PT ;  /* 0x000000ff0303a812 */ /* 0x004fc600078eb808 */
[----:B------:R4:W-:Y:S04]  /*0830*/  STS [UR24+0x34], R2 ;  /* 0x00003402ff007988 */ /* 0x0009e80008000818 */
[----:B------:R4:W-:Y:S02]  /*0840*/  @!P2 STS [UR24+0x38], R3 ;  /* 0x00003803ff00a988 */ /* 0x0009e40008000818 */
.L_x_17:
[----:B------:R-:W-:Y:S05]  /*0850*/  BSYNC B1 ;  /* 0x0000000000017941 */ /* 0x000fea0003800000 */
.L_x_16:
[----:B------:R-:W-:Y:S04]  /*0860*/  BSSY B1, `(.L_x_18) ;  /* 0x0000004000017945 */ /* 0x000fe80003800000 */
[----:B------:R-:W-:Y:S05]  /*0870*/  @P2 BRA `(.L_x_19) ;  /* 0x0000000000082947 */ /* 0x000fea0003800000 */
[----:B------:R1:W-:Y:S04]  /*0880*/  STS [UR24+0x24], R14 ;  /* 0x0000240eff007988 */ /* 0x0003e80008000818 */
[----:B------:R1:W-:Y:S02]  /*0890*/  STS [UR24+0x20], R5 ;  /* 0x00002005ff007988 */ /* 0x0003e40008000818 */
.L_x_19:
[----:B------:R-:W-:Y:S05]  /*08a0*/  BSYNC B1 ;  /* 0x0000000000017941 */ /* 0x000fea0003800000 */
.L_x_18:
[----:B------:R-:W-:Y:S04]  /*08b0*/  BSSY B1, `(.L_x_20) ;  /* 0x000000e000017945 */ /* 0x000fe80003800000 */
[----:B------:R-:W-:Y:S05]  /*08c0*/  @P2 BRA `(.L_x_21) ;  /* 0x0000000000302947 */ /* 0x000fea0003800000 */
[----:B----4-:R-:W4:Y:S01]  /*08d0*/  LDS R3, [UR24+0x34] ;  /* 0x00003418ff037984 */ /* 0x010f220008000800 */
[----:B------:R-:W4:Y:S03]  /*08e0*/  LDC.64 R10, c[0x0][0x240] ;  /* 0x00009000ff0a7b82 */ /* 0x000f260000000a00 */
[----:B-123--:R-:W1:Y:S01]  /*08f0*/  LDS R2, [UR24+0x1c] ;  /* 0x00001c18ff027984 */ /* 0x00ee620008000800 */
[C---:B----4-:R-:W-:Y:S01]  /*0900*/  SHF.L.U64.HI R8, R10.reuse, 0x1, R11 ;  /* 0x000000010a087819 */ /* 0x050fe2000001020b */
[----:B------:R-:W-:-:S03]  /*0910*/  IMAD.SHL.U32 R7, R10, 0x2, RZ ;  /* 0x000000020a077824 */ /* 0x000fc600078e00ff */
[--C-:B------:R-:W-:Y:S02]  /*0920*/  SHF.R.U32.HI R9, RZ, 0x4, R8.reuse ;  /* 0x00000004ff097819 */ /* 0x100fe40000011608 */
[----:B------:R-:W-:-:S05]  /*0930*/  SHF.R.U64 R7, R7, 0x4, R8 ;  /* 0x0000000407077819 */ /* 0x000fca0000001208 */
[----:B------:R2:W-:Y:S01]  /*0940*/  STS [UR24+0xc], R7 ;  /* 0x00000c07ff007988 */ /* 0x0005e20008000818 */
[----:B------:R-:W-:Y:S02]  /*0950*/  LOP3.LUT R3, R3, 0x7, RZ, 0xb8, !PT ;  /* 0x0000000703037812 */ /* 0x000fe400078eb8ff */
[----:B-1----:R-:W-:-:S03]  /*0960*/  LOP3.LUT R2, R2, 0xf, R9, 0xb8, !PT ;  /* 0x0000000f02027812 */ /* 0x002fc600078eb809 */
[----:B------:R2:W-:Y:S04]  /*0970*/  STS [UR24+0x34], R3 ;  /* 0x00003403ff007988 */ /* 0x0005e80008000818 */
[----:B------:R2:W-:Y:S02]  /*0980*/  STS [UR24+0x1c], R2 ;  /* 0x00001c02ff007988 */ /* 0x0005e40008000818 */
.L_x_21:
[----:B------:R-:W-:Y:S05]  /*0990*/  BSYNC B1 ;  /* 0x0000000000017941 */ /* 0x000fea0003800000 */
.L_x_20:
[----:B------:R-:W-:Y:S04]  /*09a0*/  BSSY B2, `(.L_x_22) ;  /* 0x000001a000027945 */ /* 0x000fe80003800000 */
[----:B------:R-:W-:Y:S04]  /*09b0*/  BSSY B1, `(.L_x_23) ;  /* 0x0000015000017945 */ /* 0x000fe80003800000 */
[----:B------:R-:W-:Y:S05]  /*09c0*/  @P2 BRA `(.L_x_24) ;  /* 0x0000000000202947 */ /* 0x000fea0003800000 */
[----:B-1234-:R-:W1:Y:S02]  /*09d0*/  LDS R2, [UR24+0x34] ;  /* 0x00003418ff027984 */ /* 0x01ee640008000800 */
[----:B-1----:R-:W-:-:S05]  /*09e0*/  LOP3.LUT R2, R2, 0x38, RZ, 0xb8, !PT ;  /* 0x0000003802027812 */ /* 0x002fca00078eb8ff */
[----:B------:R1:W-:Y:S01]  /*09f0*/  STS [UR24+0x34], R2 ;  /* 0x00003402ff007988 */ /* 0x0003e20008000818 */
[----:B------:R-:W-:Y:S05]  /*0a00*/  @P2 BRA `(.L_x_25) ;  /* 0x0000000000202947 */ /* 0x000fea0003800000 */
[----:B-1----:R-:W1:Y:S01]  /*0a10*/  LDS R2, [UR24+0x8] ;  /* 0x00000818ff027984 */ /* 0x002e620008000800 */
[----:B------:R-:W-:-:S05]  /*0a20*/  IMAD.MOV.U32 R3, RZ, RZ, 0x780 ;  /* 0x00000780ff037424 */ /* 0x000fca00078e00ff */
[----:B-1----:R-:W-:-:S05]  /*0a30*/  LOP3.LUT R2, R2, 0x500, R3, 0xd8, !PT ;  /* 0x0000050002027812 */ /* 0x002fca00078ed803 */
[----:B------:R1:W-:Y:S02]  /*0a40*/  STS [UR24+0x8], R2 ;  /* 0x00000802ff007988 */ /* 0x0003e40008000818 */
.L_x_24:
[----:B------:R-:W-:Y:S05]  /*0a50*/  @P2 BRA `(.L_x_26) ;  /* 0x0000000000282947 */ /* 0x000fea0003800000 */
[----:B-1234-:R-:W1:Y:S02]  /*0a60*/  LDS R2, [UR24+0x8] ;  /* 0x00000818ff027984 */ /* 0x01ee640008000800 */
[----:B-1----:R-:W-:-:S05]  /*0a70*/  LOP3.LUT R2, R2, 0x1800, RZ, 0xb8, !PT ;  /* 0x0000180002027812 */ /* 0x002fca00078eb8ff */
[----:B------:R2:W-:Y:S02]  /*0a80*/  STS [UR24+0x8], R2 ;  /* 0x00000802ff007988 */ /* 0x0005e40008000818 */
.L_x_25:
[----:B------:R-:W-:Y:S05]  /*0a90*/  @P2 BREAK B1 ;  /* 0x0000000000012942 */ /* 0x000fea0003800000 */
[----:B------:R-:W-:Y:S05]  /*0aa0*/  @P2 BRA `(.L_x_27) ;  /* 0x0000000000242947 */ /* 0x000fea0003800000 */
[----:B-12---:R-:W1:Y:S01]  /*0ab0*/  LDS R2, [UR24+0x8] ;  /* 0x00000818ff027984 */ /* 0x006e620008000800 */
[----:B------:R-:W-:-:S05]  /*0ac0*/  IMAD.MOV.U32 R3, RZ, RZ, 0x6000 ;  /* 0x00006000ff037424 */ /* 0x000fca00078e00ff */
[----:B-1----:R-:W-:-:S04]  /*0ad0*/  LOP3.LUT R2, R2, 0x6000, R3, 0xd8, !PT ;  /* 0x0000600002027812 */ /* 0x002fc800078ed803 */
[----:B------:R-:W-:-:S05]  /*0ae0*/  LOP3.LUT R2, R2, 0x400000, RZ, 0xb8, !PT ;  /* 0x0040000002027812 */ /* 0x000fca00078eb8ff */
[----:B------:R1:W-:Y:S02]  /*0af0*/  STS [UR24+0x8], R2 ;  /* 0x00000802ff007988 */ /* 0x0003e40008000818 */
.L_x_26:
[----:B------:R-:W-:Y:S05]  /*0b00*/  BSYNC B1 ;  /* 0x0000000000017941 */ /* 0x000fea0003800000 */
.L_x_23:
[----:B-1234-:R-:W1:Y:S02]  /*0b10*/  @!P2 LDS R2, [UR24+0x8] ;  /* 0x00000818ff02a984 */ /* 0x01ee640008000800 */
[----:B-1----:R-:W-:-:S05]  /*0b20*/  @!P2 LOP3.LUT R2, R2, 0x8000, RZ, 0xb8, !PT ;  /* 0x000080000202a812 */ /* 0x002fca00078eb8ff */
[----:B------:R3:W-:Y:S02]  /*0b30*/  @!P2 STS [UR24+0x8], R2 ;  /* 0x00000802ff00a988 */ /* 0x0007e40008000818 */
.L_x_27:
[----:B------:R-:W-:Y:S05]  /*0b40*/  BSYNC B2 ;  /* 0x0000000000027941 */ /* 0x000fea0003800000 */
.L_x_22:
[----:B------:R-:W-:Y:S05]  /*0b50*/  WARPSYNC.ALL ;  /* 0x0000000000007948 */ /* 0x000fea0003800000 */
[----:B------:R-:W-:-:S04]  /*0b60*/  UIADD3 UR49, UR4, 0x80, URZ ;  /* 0x0000008004317890 */ /* 0x000fc8000fffe03f */
[----:B------:R-:W-:-:S04]  /*0b70*/  UIADD3 UR48, UP0, UR49, UR50, URZ ;  /* 0x0000003231307290 */ /* 0x000fc8000ff1e03f */
[----:B------:R-:W-:Y:S01]  /*0b80*/  ULEA.HI.X.SX32 UR49, UR49, UR51, 0x1, UP0 ;  /* 0x0000003331317291 */ /* 0x000fe200080f0e3f */
[----:B------:R-:W-:Y:S11]  /*0b90*/  @P0 BRA `(.L_x_28) ;  /* 0x0000000000280947 */ /* 0x000ff60003800000 */
[----:B-123--:R-:W1:Y:S01]  /*0ba0*/  S2R R2, SR_LANEID ;  /* 0x0000000000027919 */ /* 0x00ee620000000000 */
[----:B------:R-:W-:Y:S05]  /*0bb0*/  WARPSYNC.ALL ;  /* 0x0000000000007948 */ /* 0x000fea0003800000 */
[----:B-1----:R-:W-:-:S05]  /*0bc0*/  IMAD.SHL.U32 R8, R2, 0x4, RZ ;  /* 0x0000000402087824 */ /* 0x002fca00078e00ff */
[----:B------:R-:W1:Y:S01]  /*0bd0*/  LDS R7, [R8+UR24] ;  /* 0x0000001808077984 */ /* 0x000e620008000800 */
[----:B------:R-:W-:-:S05]  /*0be0*/  IADD3 R2, P1, R8, UR48, RZ ;  /* 0x0000003008027c10 */ /* 0x000fca000ff3e0ff */
[----:B------:R-:W-:-:S05]  /*0bf0*/  IMAD.X R3, RZ, RZ, UR49, P1 ;  /* 0x00000031ff037e24 */ /* 0x000fca00088e06ff */
[----:B-1----:R4:W2:Y:S01]  /*0c00*/  ATOMG.E.EXCH.STRONG.GPU PT, RZ, [R2], R7 ;  /* 0x0000000702ff73a8 */ /* 0x0028a200041ee100 */
[----:B------:R-:W-:-:S04]  /*0c10*/  DEPBAR {5,4,3,2,1,0} ;  /* 0x0000003f0000791a */ /* 0x000fc80000000000 */
[----:B------:R4:W-:Y:S01]  /*0c20*/  UTMACCTL.IV [UR48] ;  /* 0x00000000300079b9 */ /* 0x0009e20008000000 */
[----:B------:R-:W-:Y:S01]  /*0c30*/  NOP ;  /* 0x0000000000007918 */ /* 0x000fe20000000000 */
.L_x_28:
[----:B------:R-:W-:Y:S05]  /*0c40*/  @P0 BRA `(.L_x_29) ;  /* 0x00000000000c0947 */ /* 0x000fea0003800000 */
[----:B------:R0:W-:Y:S01]  /*0c50*/  UTMACMDFLUSH ;  /* 0x00000000000079b7 */ /* 0x0001e20000000000 */
[----:B------:R-:W-:Y:S05]  /*0c60*/  @P0 BRA `(.L_x_29) ;  /* 0x0000000000040947 */ /* 0x000fea0003800000 */
[----:B------:R-:W-:-:S04]  /*0c70*/  DEPBAR.LE SB0, 0x0 ;  /* 0x000080000000791a */ /* 0x000fc80000000000 */
.L_x_29:
[----:B------:R-:W-:Y:S05]  /*0c80*/  WARPSYNC.ALL ;  /* 0x0000000000007948 */ /* 0x000fea0003800000 */
[----:B--2---:R-:W-:Y:S06]  /*0c90*/  BAR.SYNC.DEFER_BLOCKING 0x0 ;  /* 0x0000000000007b1d */ /* 0x004fec0000010000 */
[----:B------:R-:W-:Y:S02]  /*0ca0*/  BSSY B2, `(.L_x_30) ;  /* 0x000000b000027945 */ /* 0x000fe40003800000 */
[----:B------:R-:W-:Y:S06]  /*0cb0*/  BAR.SYNC.DEFER_BLOCKING 0x0 ;  /* 0x0000000000007b1d */ /* 0x000fec0000010000 */
[----:B------:R2:W-:Y:S01]  /*0cc0*/  @!P0 STS [R12], RZ ;  /* 0x000000ff0c008388 */ /* 0x0005e20000000800 */
[----:B------:R-:W-:Y:S01]  /*0cd0*/  NOP ;  /* 0x0000000000007918 */ /* 0x000fe20000000000 */
[----:B------:R-:W-:Y:S05]  /*0ce0*/  @P2 BRA `(.L_x_31) ;  /* 0x0000000000182947 */ /* 0x000fea0003800000 */
[----:B-1-34-:R-:W1:Y:S01]  /*0cf0*/  LDS R2, [UR24+0x8] ;  /* 0x00000818ff027984 */ /* 0x01ae620008000800 */
[----:B------:R-:W3:Y:S01]  /*0d00*/  LDC.64 R8, c[0x0][0x220] ;  /* 0x00008800ff087b82 */ /* 0x000ee20000000a00 */
[----:B------:R-:W-:Y:S02]  /*0d10*/  IMAD.MOV.U32 R3, RZ, RZ, 0x70 ;  /* 0x00000070ff037424 */ /* 0x000fe400078e00ff */
[----:B---3--:R3:W-:Y:S03]  /*0d20*/  STS.64 [UR24], R8 ;  /* 0x00000008ff007988 */ /* 0x0087e60008000a18 */
[----:B-1----:R-:W-:-:S05]  /*0d30*/  LOP3.LUT R2, R2, 0x10, R3, 0xd8, !PT ;  /* 0x0000001002027812 */ /* 0x002fca00078ed803 */
[----:B------:R3:W-:Y:S02]  /*0d40*/  STS [UR24+0x8], R2 ;  /* 0x00000802ff007988 */ /* 0x0007e40008000818 */
.L_x_31:
[----:B----4-:R-:W-:Y:S05]  /*0d50*/  BSYNC B2 ;  /* 0x0000000000027941 */ /* 0x010fea0003800000 */
.L_x_30:
[----:B------:R-:W-:Y:S04]  /*0d60*/  BSSY B3, `(.L_x_32) ;  /* 0x0000011000037945 */ /* 0x000fe80003800000 */
[----:B------:R-:W-:Y:S04]  /*0d70*/  BSSY B2, `(.L_x_33) ;  /* 0x000000e000027945 */ /* 0x000fe80003800000 */
[----:B------:R-:W-:Y:S05]  /*0d80*/  @P2 BRA `(.L_x_34) ;  /* 0x0000000000242947 */ /* 0x000fea0003800000 */
[----:B-1-3--:R-:W1:Y:S01]  /*0d90*/  LDS R2, [UR24+0x34] ;  /* 0x00003418ff027984 */ /* 0x00ae620008000800 */
[----:B------:R-:W-:-:S05]  /*0da0*/  IMAD.MOV.U32 R3, RZ, RZ, 0x3f000000 ;  /* 0x3f000000ff037424 */ /* 0x000fca00078e00ff */
[----:B-1----:R-:W-:-:S05]  /*0db0*/  LOP3.LUT R2, R2, 0xff000000, R3, 0xb8, !PT ;  /* 0xff00000002027812 */ /* 0x002fca00078eb803 */
[----:B------:R1:W-:Y:S01]  /*0dc0*/  STS [UR24+0x34], R2 ;  /* 0x00003402ff007988 */ /* 0x0003e20008000818 */
[----:B------:R-:W-:Y:S05]  /*0dd0*/  @P2 BRA `(.L_x_35) ;  /* 0x00000000001c2947 */ /* 0x000fea0003800000 */
[----:B-1----:R-:W1:Y:S01]  /*0de0*/  LDS R2, [UR24+0x38] ;  /* 0x00003818ff027984 */ /* 0x002e620008000800 */
[----:B------:R-:W-:-:S05]  /*0df0*/  IMAD.MOV.U32 R3, RZ, RZ, 0x7f ;  /* 0x0000007fff037424 */ /* 0x000fca00078e00ff */
[----:B-1----:R-:W-:-:S05]  /*0e00*/  LOP3.LUT R2, R2, 0xff, R3, 0xb8, !PT ;  /* 0x000000ff02027812 */ /* 0x002fca00078eb803 */
[----:B------:R4:W-:Y:S02]  /*0e10*/  STS [UR24+0x38], R2 ;  /* 0x00003802ff007988 */ /* 0x0009e40008000818 */
.L_x_34:
[----:B------:R-:W-:Y:S05]  /*0e20*/  @P2 BREAK B2 ;  /* 0x0000000000022942 */ /* 0x000fea0003800000 */
[----:B------:R-:W-:Y:S05]  /*0e30*/  @P2 BRA `(.L_x_36) ;  /* 0x00000000000c2947 */ /* 0x000fea0003800000 */
[----:B------:R1:W-:Y:S02]  /*0e40*/  STS [UR24+0x20], R5 ;  /* 0x00002005ff007988 */ /* 0x0003e40008000818 */
.L_x_35:
[----:B------:R-:W-:Y:S05]  /*0e50*/  BSYNC B2 ;  /* 0x0000000000027941 */ /* 0x000fea0003800000 */
.L_x_33:
[----:B------:R1:W-:Y:S02]  /*0e60*/  @!P2 STS [UR24+0x24], R4 ;  /* 0x00002404ff00a988 */ /* 0x0003e40008000818 */
.L_x_36:
[----:B------:R-:W-:Y:S05]  /*0e70*/  BSYNC B3 ;  /* 0x0000000000037941 */ /* 0x000fea0003800000 */
.L_x_32:
[----:B------:R-:W-:Y:S05]  /*0e80*/  WARPSYNC.ALL ;  /* 0x0000000000007948 */ /* 0x000fea0003800000 */
[----:B------:R-:W-:Y:S04]  /*0e90*/  BSSY B3, `(.L_x_37) ;  /* 0x000000e000037945 */ /* 0x000fe80003800000 */
[----:B------:R-:W-:Y:S05]  /*0ea0*/  @P2 BRA `(.L_x_38) ;  /* 0x0000000000302947 */ /* 0x000fea0003800000 */
[----:B------:R-:W5:Y:S01]  /*0eb0*/  LDS R3, [UR24+0x34] ;  /* 0x00003418ff037984 */ /* 0x000f620008000800 */
[----:B-1----:R-:W1:Y:S03]  /*0ec0*/  LDC.64 R4, c[0x0][0x248] ;  /* 0x00009200ff047b82 */ /* 0x002e660000000a00 */
[----:B---34-:R-:W3:Y:S01]  /*0ed0*/  LDS R2, [UR24+0x1c] ;  /* 0x00001c18ff027984 */ /* 0x018ee20008000800 */
[C---:B-1----:R-:W-:Y:S01]  /*0ee0*/  SHF.L.U64.HI R5, R4.reuse, 0x1, R5 ;  /* 0x0000000104057819 */ /* 0x042fe20000010205 */
[----:B------:R-:W-:-:S03]  /*0ef0*/  IMAD.SHL.U32 R4, R4, 0x2, RZ ;  /* 0x0000000204047824 */ /* 0x000fc600078e00ff */
[--C-:B------:R-:W-:Y:S02]  /*0f00*/  SHF.R.U32.HI R7, RZ, 0x4, R5.reuse ;  /* 0x00000004ff077819 */ /* 0x100fe40000011605 */
[----:B------:R-:W-:-:S05]  /*0f10*/  SHF.R.U64 R4, R4, 0x4, R5 ;  /* 0x0000000404047819 */ /* 0x000fca0000001205 */
[----:B------:R1:W-:Y:S01]  /*0f20*/  STS [UR24+0xc], R4 ;  /* 0x00000c04ff007988 */ /* 0x0003e20008000818 */
[----:B-----5:R-:W-:Y:S02]  /*0f30*/  LOP3.LUT R3, R3, 0x7, RZ, 0xb8, !PT ;  /* 0x0000000703037812 */ /* 0x020fe400078eb8ff */
[----:B---3--:R-:W-:-:S03]  /*0f40*/  LOP3.LUT R2, R2, 0xf, R7, 0xb8, !PT ;  /* 0x0000000f02027812 */ /* 0x008fc600078eb807 */
[----:B------:R1:W-:Y:S04]  /*0f50*/  STS [UR24+0x34], R3 ;  /* 0x00003403ff007988 */ /* 0x0003e80008000818 */
[----:B------:R1:W-:Y:S02]  /*0f60*/  STS [UR24+0x1c], R2 ;  /* 0x00001c02ff007988 */ /* 0x0003e40008000818 */
.L_x_38:
[----:B------:R-:W-:Y:S05]  /*0f70*/  BSYNC B3 ;  /* 0x0000000000037941 */ /* 0x000fea0003800000 */
.L_x_37:
[----:B------:R-:W-:Y:S04]  /*0f80*/  BSSY B3, `(.L_x_39) ;  /* 0x000001a000037945 */ /* 0x000fe80003800000 */
[----:B------:R-:W-:Y:S04]  /*0f90*/  BSSY B4, `(.L_x_40) ;  /* 0x0000015000047945 */ /* 0x000fe80003800000 */
[----:B------:R-:W-:Y:S05]  /*0fa0*/  @P2 BRA `(.L_x_41) ;  /* 0x0000000000202947 */ /* 0x000fea0003800000 */
[----:B-1-34-:R-:W1:Y:S02]  /*0fb0*/  LDS R2, [UR24+0x34] ;  /* 0x00003418ff027984 */ /* 0x01ae640008000800 */
[----:B-1----:R-:W-:-:S05]  /*0fc0*/  LOP3.LUT R2, R2, 0x38, RZ, 0xb8, !PT ;  /* 0x0000003802027812 */ /* 0x002fca00078eb8ff */
[----:B------:R1:W-:Y:S01]  /*0fd0*/  STS [UR24+0x34], R2 ;  /* 0x00003402ff007988 */ /* 0x0003e20008000818 */
[----:B------:R-:W-:Y:S05]  /*0fe0*/  @P2 BRA `(.L_x_42) ;  /* 0x0000000000202947 */ /* 0x000fea0003800000 */
[----:B-1----:R-:W1:Y:S01]  /*0ff0*/  LDS R2, [UR24+0x8] ;  /* 0x00000818ff027984 */ /* 0x002e620008000800 */
[----:B------:R-:W-:-:S05]  /*1000*/  IMAD.MOV.U32 R3, RZ, RZ, 0x780 ;  /* 0x00000780ff037424 */ /* 0x000fca00078e00ff */
[----:B-1----:R-:W-:-:S05]  /*1010*/  LOP3.LUT R2, R2, 0x500, R3, 0xd8, !PT ;  /* 0x0000050002027812 */ /* 0x002fca00078ed803 */
[----:B------:R1:W-:Y:S02]  /*1020*/  STS [UR24+0x8], R2 ;  /* 0x00000802ff007988 */ /* 0x0003e40008000818 */
.L_x_41:
[----:B------:R-:W-:Y:S05]  /*1030*/  @P2 BRA `(.L_x_43) ;  /* 0x0000000000282947 */ /* 0x000fea0003800000 */
[----:B-1-34-:R-:W1:Y:S02]  /*1040*/  LDS R2, [UR24+0x8] ;  /* 0x00000818ff027984 */ /* 0x01ae640008000800 */
[----:B-1----:R-:W-:-:S05]  /*1050*/  LOP3.LUT R2, R2, 0x1800, RZ, 0xb8, !PT ;  /* 0x0000180002027812 */ /* 0x002fca00078eb8ff */
[----:B------:R3:W-:Y:S02]  /*1060*/  STS [UR24+0x8], R2 ;  /* 0x00000802ff007988 */ /* 0x0007e40008000818 */
.L_x_42:
[----:B------:R-:W-:Y:S05]  /*1070*/  @P2 BREAK B4 ;  /* 0x0000000000042942 */ /* 0x000fea0003800000 */
[----:B------:R-:W-:Y:S05]  /*1080*/  @P2 BRA `(.L_x_44) ;  /* 0x0000000000242947 */ /* 0x000fea0003800000 */
[----:B-1-3--:R-:W1:Y:S01]  /*1090*/  LDS R2, [UR24+0x8] ;  /* 0x00000818ff027984 */ /* 0x00ae620008000800 */
[----:B------:R-:W-:-:S05]  /*10a0*/  IMAD.MOV.U32 R3, RZ, RZ, 0x6000 ;  /* 0x00006000ff037424 */ /* 0x000fca00078e00ff */
[----:B-1----:R-:W-:-:S04]  /*10b0*/  LOP3.LUT R2, R2, 0x6000, R3, 0xd8, !PT ;  /* 0x0000600002027812 */ /* 0x002fc800078ed803 */
[----:B------:R-:W-:-:S05]  /*10c0*/  LOP3.LUT R2, R2, 0x400000, RZ, 0xb8, !PT ;  /* 0x0040000002027812 */ /* 0x000fca00078eb8ff */
[----:B------:R1:W-:Y:S02]  /*10d0*/  STS [UR24+0x8], R2 ;  /* 0x00000802ff007988 */ /* 0x0003e40008000818 */
.L_x_43:
[----:B------:R-:W-:Y:S05]  /*10e0*/  BSYNC B4 ;  /* 0x0000000000047941 */ /* 0x000fea0003800000 */
.L_x_40:
[----:B-1-34-:R-:W1:Y:S02]  /*10f0*/  @!P2 LDS R2, [UR24+0x8] ;  /* 0x00000818ff02a984 */ /* 0x01ae640008000800 */
[----:B-1----:R-:W-:-:S05]  /*1100*/  @!P2 LOP3.LUT R2, R2, 0x8000, RZ, 0xb8, !PT ;  /* 0x000080000202a812 */ /* 0x002fca00078eb8ff */
[----:B------:R4:W-:Y:S02]  /*1110*/  @!P2 STS [UR24+0x8], R2 ;  /* 0x00000802ff00a988 */ /* 0x0009e40008000818 */
.L_x_44:
[----:B------:R-:W-:Y:S05]  /*1120*/  BSYNC B3 ;  /* 0x0000000000037941 */ /* 0x000fea0003800000 */
.L_x_39:
[----:B------:R-:W-:Y:S05]  /*1130*/  WARPSYNC.ALL ;  /* 0x0000000000007948 */ /* 0x000fea0003800000 */
[----:B------:R-:W-:Y:S01]  /*1140*/  UIADD3 UR4, UR4, 0x100, URZ ;  /* 0x0000010004047890 */ /* 0x000fe2000fffe03f */
[----:B------:R-:W-:Y:S01]  /*1150*/  ISETP.GE.AND P1, PT, R15, 0x1, PT ;  /* 0x000000010f00780c */ /* 0x000fe20003f26270 */
[----:B------:R-:W-:Y:S01]  /*1160*/  IMAD.MOV.U32 R24, RZ, RZ, RZ ;  /* 0x000000ffff187224 */ /* 0x000fe200078e00ff */
[----:B------:R-:W-:Y:S01]  /*1170*/  SHF.R.U32.HI R7, RZ, 0x5, R0 ;  /* 0x00000005ff077819 */ /* 0x000fe20000011600 */
[----:B------:R-:W-:-:S04]  /*1180*/  UIADD3 UR50, UP0, UR4, UR50, URZ ;  /* 0x0000003204327290 */ /* 0x000fc8000ff1e03f */
[----:B------:R-:W-:Y:S01]  /*1190*/  ULEA.HI.X.SX32 UR51, UR4, UR51, 0x1, UP0 ;  /* 0x0000003304337291 */ /* 0x000fe200080f0e3f */
[----:B------:R-:W-:Y:S11]  /*11a0*/  @P0 BRA `(.L_x_45) ;  /* 0x0000000000280947 */ /* 0x000ff60003800000 */
[----:B-1-34-:R-:W1:Y:S01]  /*11b0*/  S2R R2, SR_LANEID ;  /* 0x0000000000027919 */ /* 0x01ae620000000000 */
[----:B------:R-:W-:Y:S05]  /*11c0*/  WARPSYNC.ALL ;  /* 0x0000000000007948 */ /* 0x000fea0003800000 */
[----:B-1----:R-:W-:-:S05]  /*11d0*/  IMAD.SHL.U32 R4, R2, 0x4, RZ ;  /* 0x0000000402047824 */ /* 0x002fca00078e00ff */
[----:B------:R-:W1:Y:S01]  /*11e0*/  LDS R5, [R4+UR24] ;  /* 0x0000001804057984 */ /* 0x000e620008000800 */
[----:B------:R-:W-:-:S05]  /*11f0*/  IADD3 R2, P3, R4, UR50, RZ ;  /* 0x0000003204027c10 */ /* 0x000fca000ff7e0ff */
[----:B------:R-:W-:-:S05]  /*1200*/  IMAD.X R3, RZ, RZ, UR51, P3 ;  /* 0x00000033ff037e24 */ /* 0x000fca00098e06ff */
[----:B-1----:R1:W3:Y:S01]  /*1210*/  ATOMG.E.EXCH.STRONG.GPU PT, RZ, [R2], R5 ;  /* 0x0000000502ff73a8 */ /* 0x0022e200041ee100 */
[----:B------:R-:W-:-:S04]  /*1220*/  DEPBAR {5,4,3,2,1,0} ;  /* 0x0000003f0000791a */ /* 0x000fc80000000000 */
[----:B------:R1:W-:Y:S01]  /*1230*/  UTMACCTL.IV [UR50] ;  /* 0x00000000320079b9 */ /* 0x0003e20008000000 */
[----:B------:R-:W-:Y:S01]  /*1240*/  NOP ;  /* 0x0000000000007918 */ /* 0x000fe20000000000 */
.L_x_45:
[----:B------:R-:W-:Y:S05]  /*1250*/  @P0 BRA `(.L_x_46) ;  /* 0x00000000000c0947 */ /* 0x000fea0003800000 */
[----:B------:R0:W-:Y:S01]  /*1260*/  UTMACMDFLUSH ;  /* 0x00000000000079b7 */ /* 0x0001e20000000000 */
[----:B------:R-:W-:Y:S05]  /*1270*/  @P0 BRA `(.L_x_46) ;  /* 0x0000000000040947 */ /* 0x000fea0003800000 */
[----:B------:R-:W-:-:S04]  /*1280*/  DEPBAR.LE SB0, 0x0 ;  /* 0x000080000000791a */ /* 0x000fc80000000000 */
.L_x_46:
[----:B------:R-:W-:Y:S05]  /*1290*/  WARPSYNC.ALL ;  /* 0x0000000000007948 */ /* 0x000fea0003800000 */
[----:B---3--:R-:W-:Y:S01]  /*12a0*/  BAR.SYNC.DEFER_BLOCKING 0x0 ;  /* 0x0000000000007b1d */ /* 0x008fe20000010000 */
[----:B------:R-:W-:Y:S01]  /*12b0*/  R2UR UR25, R7 ;  /* 0x00000000071972ca */ /* 0x000fe200000e0000 */
[----:B------:R-:W-:Y:S01]  /*12c0*/  USHF.L.U32 UR52, UR53, 0x8, URZ ;  /* 0x0000000835347899 */ /* 0x000fe2000800063f */
[----:B------:R-:W-:Y:S01]  /*12d0*/  IMAD.MOV.U32 R25, RZ, RZ, RZ ;  /* 0x000000ffff197224 */ /* 0x000fe200078e00ff */
[----:B------:R-:W-:Y:S01]  /*12e0*/  USHF.L.U32 UR7, UR54, 0x7, URZ ;  /* 0x0000000736077899 */ /* 0x000fe2000800063f */
[----:B------:R-:W-:Y:S01]  /*12f0*/  CS2R R26, SRZ ;  /* 0x00000000001a7805 */ /* 0x000fe2000001ff00 */
[----:B------:R-:W-:Y:S01]  /*1300*/  VOTEU.ALL UP0, P2 ;  /* 0x00000000003f7886 */ /* 0x000fe20001000000 */
[----:B------:R-:W-:Y:S01]  /*1310*/  UMOV UR4, 0x1 ;  /* 0x0000000100047882 */ /* 0x000fe20000000000 */
[----:B------:R-:W-:-:S02]  /*1320*/  CS2R R28, SRZ ;  /* 0x00000000001c7805 */ /* 0x000fc4000001ff00 */
[----:B------:R-:W-:Y:S02]  /*1330*/  CS2R R30, SRZ ;  /* 0x00000000001e7805 */ /* 0x000fe4000001ff00 */
[----:B------:R-:W-:Y:S01]  /*1340*/  CS2R R32, SRZ ;  /* 0x0000000000207805 */ /* 0x000fe2000001ff00 */
[----:B------:R-:W-:-:S04]  /*1350*/  @!UP0 UIADD3 UR4, -UR4, 0x100000, URZ ;  /* 0x0010000004048890 */ /* 0x000fc8000fffe13f */
[----:B------:R-:W-:Y:S02]  /*1360*/  @!UP0 USHF.L.U32 UR5, UR4, 0xb, URZ ;  /* 0x0000000b04058899 */ /* 0x000fe4000800063f */
[----:B------:R-:W-:Y:S01]  /*1370*/  @!UP0 USHF.L.U32 UR4, UR4, 0x1, URZ ;  /* 0x0000000104048899 */ /* 0x000fe2000800063f */
[----:B------:R-:W-:Y:S01]  /*1380*/  CS2R R34, SRZ ;  /* 0x0000000000227805 */ /* 0x000fe2000001ff00 */
[----:B------:R-:W-:Y:S01]  /*1390*/  VOTEU.ALL UP0, P2 ;  /* 0x00000000003f7886 */ /* 0x000fe20001000000 */
[----:B------:R-:W-:Y:S02]  /*13a0*/  CS2R R36, SRZ ;  /* 0x0000000000247805 */ /* 0x000fe4000001ff00 */
[----:B------:R-:W-:Y:S02]  /*13b0*/  CS2R R38, SRZ ;  /* 0x0000000000267805 */ /* 0x000fe4000001ff00 */
[----:B------:R-:W-:Y:S02]  /*13c0*/  CS2R R40, SRZ ;  /* 0x0000000000287805 */ /* 0x000fe4000001ff00 */
[----:B------:R-:W-:-:S02]  /*13d0*/  CS2R R42, SRZ ;  /* 0x00000000002a7805 */ /* 0x000fc4000001ff00 */
[----:B------:R-:W-:Y:S02]  /*13e0*/  CS2R R44, SRZ ;  /* 0x00000000002c7805 */ /* 0x000fe4000001ff00 */
[----:B------:R-:W-:Y:S02]  /*13f0*/  CS2R R46, SRZ ;  /* 0x00000000002e7805 */ /* 0x000fe4000001ff00 */
[----:B------:R-:W-:Y:S02]  /*1400*/  CS2R R48, SRZ ;  /* 0x0000000000307805 */ /* 0x000fe4000001ff00 */
[----:B------:R-:W-:Y:S02]  /*1410*/  CS2R R50, SRZ ;  /* 0x0000000000327805 */ /* 0x000fe4000001ff00 */
[----:B------:R-:W-:Y:S02]  /*1420*/  CS2R R52, SRZ ;  /* 0x0000000000347805 */ /* 0x000fe4000001ff00 */
[----:B------:R-:W-:Y:S01]  /*1430*/  CS2R R54, SRZ ;  /* 0x0000000000367805 */ /* 0x000fe2000001ff00 */
[----:B------:R-:W3:Y:S02]  /*1440*/  FENCE.VIEW.ASYNC.S ;  /* 0x00000000000073c6 */ /* 0x000ee40000000000 */
[----:B---3--:R3:W1:Y:S01]  /*1450*/  @!UP0 SYNCS.EXCH.64 URZ, [UR24+0x18000], UR4 ;  /* 0x01800004183f85b2 */ /* 0x0086620008000100 */
[----:B------:R-:W-:-:S02]  /*1460*/  CS2R R56, SRZ ;  /* 0x0000000000387805 */ /* 0x000fc4000001ff00 */
[----:B------:R-:W-:Y:S02]  /*1470*/  CS2R R58, SRZ ;  /* 0x00000000003a7805 */ /* 0x000fe4000001ff00 */
[----:B------:R-:W-:Y:S02]  /*1480*/  CS2R R60, SRZ ;  /* 0x00000000003c7805 */ /* 0x000fe4000001ff00 */
        /* <DEDUP_REMOVED lines=44> */
[----:B------:R-:W-:Y:S01]  /*1750*/  CS2R R150, SRZ ;  /* 0x0000000000967805 */ /* 0x000fe2000001ff00 */
[----:B-1----:R-:W-:Y:S06]  /*1760*/  @!P1 BRA `(.L_x_47) ;  /* 0x0000000800509947 */ /* 0x002fec0003800000 */
[----:B------:R-:W-:Y:S01]  /*1770*/  USHF.R.U32.HI UR22, URZ, 0x4, UR24 ;  /* 0x000000043f167899 */ /* 0x000fe20008011618 */
[----:B------:R-:W-:Y:S01]  /*1780*/  CS2R R24, SRZ ;  /* 0x0000000000187805 */ /* 0x000fe2000001ff00 */
[----:B---3--:R-:W-:Y:S01]  /*1790*/  UMOV UR4, URZ ;  /* 0x0000003f00047c82 */ /* 0x008fe20008000000 */
[----:B------:R-:W-:Y:S01]  /*17a0*/  CS2R R26, SRZ ;  /* 0x00000000001a7805 */ /* 0x000fe2000001ff00 */
[----:B------:R-:W-:Y:S01]  /*17b0*/  USGXT.U32 UR22, UR22, 0xe ;  /* 0x0000000e1616789a */ /* 0x000fe20008000000 */
[----:B------:R-:W-:Y:S02]  /*17c0*/  CS2R R28, SRZ ;  /* 0x00000000001c7805 */ /* 0x000fe4000001ff00 */
[----:B------:R-:W-:Y:S02]  /*17d0*/  CS2R R30, SRZ ;  /* 0x00000000001e7805 */ /* 0x000fe4000001ff00 */
[----:B------:R-:W-:Y:S01]  /*17e0*/  CS2R R32, SRZ ;  /* 0x0000000000207805 */ /* 0x000fe2000001ff00 */
[----:B------:R-:W-:Y:S01]  /*17f0*/  UIADD3 UR14, UP0, UR22, 0x4000080, URZ ;  /* 0x04000080160e7890 */ /* 0x000fe2000ff1e03f */
[----:B------:R-:W-:-:S02]  /*1800*/  CS2R R34, SRZ ;  /* 0x0000000000227805 */ /* 0x000fc4000001ff00 */
[----:B------:R-:W-:Y:S02]  /*1810*/  CS2R R36, SRZ ;  /* 0x0000000000247805 */ /* 0x000fe4000001ff00 */
[----:B------:R-:W-:Y:S01]  /*1820*/  CS2R R38, SRZ ;  /* 0x0000000000267805 */ /* 0x000fe2000001ff00 */
[----:B------:R-:W-:Y:S01]  /*1830*/  UIADD3.X UR15, UR4, 0x40000040, URZ, UP0, !UPT ;  /* 0x40000040040f7890 */ /* 0x000fe200087fe43f */
        /* <DEDUP_REMOVED lines=55> */
[----:B------:R-:W-:Y:S01]  /*1bb0*/  CS2R R150, SRZ ;  /* 0x0000000000967805 */ /* 0x000fe2000001ff00 */
[----:B------:R-:W-:Y:S02]  /*1bc0*/  UIADD3 UR55, UR24, 0x10000, URZ ;  /* 0x0001000018377890 */ /* 0x000fe4000fffe03f */
[----:B------:R-:W-:Y:S02]  /*1bd0*/  ULOP3.LUT UR22, UR22, 0x4000000, URZ, 0xfc, !UPT ;  /* 0x0400000016167892 */ /* 0x000fe4000f8efc3f */
[----:B------:R-:W-:-:S02]  /*1be0*/  UIADD3.64 UR30, UR14, 0x80, URZ ;  /* 0x000000800e1e7897 */ /* 0x000fc4000fffe03f */
[----:B------:R-:W-:Y:S02]  /*1bf0*/  UIADD3.64 UR34, UR14, 0x100, URZ ;  /* 0x000001000e227897 */ /* 0x000fe4000fffe03f */
[----:B------:R-:W-:Y:S02]  /*1c00*/  UIADD3.64 UR38, UR14, 0x180, URZ ;  /* 0x000001800e267897 */ /* 0x000fe4000fffe03f */
[----:B------:R-:W-:Y:S02]  /*1c10*/  UIADD3.64 UR42, UR14, 0x200, URZ ;  /* 0x000002000e2a7897 */ /* 0x000fe4000fffe03f */
[----:B------:R-:W-:Y:S02]  /*1c20*/  UIADD3.64 UR46, UR14, 0x280, URZ ;  /* 0x000002800e2e7897 */ /* 0x000fe4000fffe03f */
[----:B------:R-:W-:Y:S01]  /*1c30*/  UIADD3.64 UR18, UR14, 0x300, URZ ;  /* 0x000003000e127897 */ /* 0x000fe2000fffe03f */
[----:B------:R-:W-:-:S11]  /*1c40*/  UMOV UR11, URZ ;  /* 0x0000003f000b7c82 */ /* 0x000fd60008000000 */
.L_x_49:
[----:B------:R-:W-:Y:S01]  /*1c50*/  BAR.SYNC.DEFER_BLOCKING 0x0 ;  /* 0x0000000000007b1d */ /* 0x000fe20000010000 */
[----:B------:R-:W-:Y:S01]  /*1c60*/  ELECT P0, URZ, PT ;  /* 0x00000000003f782f */ /* 0x000fe20003800000 */
[----:B----4-:R-:W-:Y:S01]  /*1c70*/  @!P2 IMAD.MOV.U32 R2, RZ, RZ, 0x18000 ;  /* 0x00018000ff02a424 */ /* 0x010fe200078e00ff */
[----:B------:R-:W-:Y:S02]  /*1c80*/  ULOP3.LUT UR6, UR25, 0x1, URZ, 0xc0, !UPT ;  /* 0x0000000119067892 */ /* 0x000fe4000f8ec03f */
[C---:B------:R-:W-:Y:S02]  /*1c90*/  ISETP.LT.U32.AND P0, PT, R6.reuse, 0x40, P0 ;  /* 0x000000400600780c */ /* 0x040fe40000701070 */
[----:B------:R-:W-:Y:S01]  /*1ca0*/  ELECT P1, URZ, PT ;  /* 0x00000000003f782f */ /* 0x000fe20003820000 */
[----:B------:R-:W-:Y:S02]  /*1cb0*/  ULEA UR4, UR6, UR24, 0xe ;  /* 0x0000001806047291 */ /* 0x000fe4000f8e703f */
[----:B------:R-:W-:Y:S01]  /*1cc0*/  ULEA UR6, UR6, UR11, 0x6 ;  /* 0x0000000b06067291 */ /* 0x000fe2000f8e303f */
[----:B------:R-:W-:Y:S01]  /*1cd0*/  ISETP.LT.U32.AND P1, PT, R6, 0x80, P1 ;  /* 0x000000800600780c */ /* 0x000fe20000f21070 */
[----:B------:R-:W-:-:S02]  /*1ce0*/  ULOP3.LUT UR10, UR25, 0x3, URZ, 0xc0, !UPT ;  /* 0x00000003190a7892 */ /* 0x000fc4000f8ec03f */
[----:B------:R-:W-:Y:S02]  /*1cf0*/  USHF.L.U32 UR20, UR25, 0x7, URZ ;  /* 0x0000000719147899 */ /* 0x000fe4000800063f */
[----:B------:R-:W-:Y:S02]  /*1d00*/  ULEA UR8, UR10, UR24, 0xe ;  /* 0x000000180a087291 */ /* 0x000fe4000f8e703f */
[----:B------:R-:W-:Y:S01]  /*1d10*/  VOTEU.ANY UP0, P0 ;  /* 0x00000000003f7886 */ /* 0x000fe20000000100 */
[----:B------:R-:W-:Y:S01]  /*1d20*/  VOTEU.ANY UP2, P0 ;  /* 0x00000000003f7886 */ /* 0x000fe20000040100 */
[----:B------:R-:W-:Y:S02]  /*1d30*/  ULEA UR10, UR10, UR52, 0x6 ;  /* 0x000000340a0a7291 */ /* 0x000fe4000f8e303f */
[----:B------:R-:W-:Y:S01]  /*1d40*/  ULOP3.LUT UR20, UR20, 0x200, URZ, 0xc0, !UPT ;  /* 0x0000020014147892 */ /* 0x000fe2000f8ec03f */
[----:B------:R1:W-:Y:S01]  /*1d50*/  @!P2 SYNCS.ARRIVE.TRANS64 RZ, [UR24+0x18000], R2 ;  /* 0x01800002ffffa9a7 */ /* 0x0003e20008000018 */
[----:B------:R-:W-:-:S02]  /*1d60*/  @UP0 UIADD3 UR4, UR4, 0x10000, URZ ;  /* 0x0001000004040890 */ /* 0x000fc4000fffe03f */
[----:B------:R-:W-:Y:S01]  /*1d70*/  @UP0 UIADD3 UR5, UR24, 0x18000, URZ ;  /* 0x0001800018050890 */ /* 0x000fe2000fffe03f */
[----:B------:R-:W-:Y:S01]  /*1d80*/  @UP0 UMOV UR12, UR26 ;  /* 0x0000001a000c0c82 */ /* 0x000fe20008000000 */
[----:B------:R-:W-:Y:S01]  /*1d90*/  @UP0 UMOV UR13, UR27 ;  /* 0x0000001b000d0c82 */ /* 0x000fe20008000000 */
[----:B------:R-:W-:Y:S01]  /*1da0*/  BAR.SYNC.DEFER_BLOCKING 0x0 ;  /* 0x0000000000007b1d */ /* 0x000fe20000010000 */
[----:B-1----:R-:W-:Y:S01]  /*1db0*/  SHF.L.U32 R2, R13, 0x1f, RZ ;  /* 0x0000001f0d027819 */ /* 0x002fe200000006ff */
[----:B------:R-:W-:-:S04]  /*1dc0*/  ULEA.HI UR20, UR55, UR20, URZ, 0x1c ;  /* 0x0000001437147291 */ /* 0x000fc8000f8fe03f */
[----:B------:R-:W-:Y:S01]  /*1dd0*/  VOTEU.ANY UP1, P1 ;  /* 0x00000000003f7886 */ /* 0x000fe20000820100 */
[----:B------:R-:W-:Y:S01]  /*1de0*/  VOTEU.ANY UP3, P1 ;  /* 0x00000000003f7886 */ /* 0x000fe20000860100 */
[----:B------:R-:W-:Y:S01]  /*1df0*/  ULOP3.LUT UR20, UR20, 0x3fff, URZ, 0xc0, !UPT ;  /* 0x00003fff14147892 */ /* 0x000fe2000f8ec03f */
[----:B------:R-:W-:Y:S02]  /*1e00*/  UMOV UR23, 0x40000040 ;  /* 0x4000004000177882 */ /* 0x000fe40000000000 */
[----:B------:R-:W-:Y:S01]  /*1e10*/  @UP1 UIADD3 UR9, UR24, 0x18000, URZ ;  /* 0x0001800018091890 */ /* 0x000fe2000fffe03f */
[----:B------:R-:W-:Y:S01]  /*1e20*/  @UP1 UMOV UR16, UR48 ;  /* 0x0000003000101c82 */ /* 0x000fe20008000000 */
[----:B------:R-:W-:Y:S01]  /*1e30*/  @UP1 UMOV UR17, UR49 ;  /* 0x0000003100111c82 */ /* 0x000fe20008000000 */
[----:B------:R-:W-:Y:S01]  /*1e40*/  UMOV UR21, 0x40000040 ;  /* 0x4000004000157882 */ /* 0x000fe20000000000 */
[----:B------:R1:W-:Y:S01]  /*1e50*/  @UP2 UTMALDG.2D [UR4], [UR12] ;  /* 0x000000040c0025b4 */ /* 0x0003e20008008000 */
[----:B------:R3:W-:Y:S06]  /*1e60*/  MEMBAR.ALL.CTA ;  /* 0x0000000000007992 */ /* 0x0007ec0000008000 */
[----:B---3--:R-:W3:Y:S02]  /*1e70*/  FENCE.VIEW.ASYNC.S ;  /* 0x00000000000073c6 */ /* 0x008ee40000000000 */
[----:B---3--:R-:W-:Y:S06]  /*1e80*/  BAR.SYNC.DEFER_BLOCKING 0x0 ;  /* 0x0000000000007b1d */ /* 0x008fec0000010000 */
[----:B------:R1:W-:Y:S02]  /*1e90*/  @UP3 UTMALDG.2D [UR8], [UR16] ;  /* 0x00000008100035b4 */ /* 0x0003e40008008000 */
[----:B------:R-:W-:Y:S06]  /*1ea0*/  BAR.SYNC.DEFER_BLOCKING 0x0 ;  /* 0x0000000000007b1d */ /* 0x000fec0000010000 */
[----:B------:R-:W3:Y:S02]  /*1eb0*/  SYNCS.PHASECHK.TRANS64.TRYWAIT P0, [UR24+0x18000], R2 ;  /* 0x01800002ff0075a7 */ /* 0x000ee40008000158 */
[----:B-1-3--:R-:W-:Y:S05]  /*1ec0*/  @!P0 BRA `(.L_x_48) ;  /* 0x0000000800448947 */ /* 0x00afea0003800000 */
.L_x_50:
[----:B------:R-:W-:Y:S02]  /*1ed0*/  WARPGROUP.DEPBAR.LE gsb0, 0x0 ;  /* 0x00008000000079c5 */ /* 0x000fe40000010000 */
[----:B------:R-:W-:Y:S01]  /*1ee0*/  WARPGROUP.ARRIVE ;  /* 0x00000000000079c5 */ /* 0x000fe20000000000 */
[----:B------:R-:W-:Y:S01]  /*1ef0*/  UIADD3 UR12, UP0, UR20, 0x2, URZ ;  /* 0x00000002140c7890 */ /* 0x000fe2000ff1e03f */
[----:B------:R-:W1:Y:S01]  /*1f00*/  LDC R2, c[0x0][0x230] ;  /* 0x00008c00ff027b82 */ /* 0x000e620000000800 */
[----:B------:R-:W-:Y:S01]  /*1f10*/  UMOV UR4, URZ ;  /* 0x0000003f00047c82 */ /* 0x000fe20008000000 */
[----:B------:R-:W-:Y:S01]  /*1f20*/  UIADD3 UR11, UR11, 0x80, URZ ;  /* 0x000000800b0b7890 */ /* 0x000fe2000fffe03f */
[----:B------:R-:W-:Y:S01]  /*1f30*/  LOP3.LUT R13, R13, 0x1, RZ, 0x3c, !PT ;  /* 0x000000010d0d7812 */ /* 0x000fe200078e3cff */
[----:B------:R-:W-:Y:S01]  /*1f40*/  HGMMA.64x256x16.F32.BF16 R24, gdesc[UR20].tnspB, R24 ;  /* 0x43e00000141879f0 */ /* 0x000fe20008701818 */
[----:B------:R-:W-:-:S04]  /*1f50*/  UIADD3.X UR13, UR4, 0x40000040, URZ, UP0, !UPT ;  /* 0x40000040040d7890 */ /* 0x000fc800087fe43f */
[----:B------:R-:W-:Y:S02]  /*1f60*/  UIADD3.64 UR28, UR12, 0x2, URZ ;  /* 0x000000020c1c7897 */ /* 0x000fe4000fffe03f */
[----:B------:R-:W-:Y:S02]  /*1f70*/  UIADD3.64 UR32, UR12, 0x4, URZ ;  /* 0x000000040c207897 */ /* 0x000fe4000fffe03f */
[----:B------:R-:W-:Y:S02]  /*1f80*/  UIADD3.64 UR36, UR12, 0x3fe, URZ ;  /* 0x000003fe0c247897 */ /* 0x000fe4000fffe03f */
[----:B------:R-:W-:Y:S02]  /*1f90*/  UIADD3.64 UR40, UR12, 0x400, URZ ;  /* 0x000004000c287897 */ /* 0x000fe4000fffe03f */
[----:B------:R-:W-:Y:S02]  /*1fa0*/  UIADD3.64 UR44, UR12, 0x402, URZ ;  /* 0x000004020c2c7897 */ /* 0x000fe4000fffe03f */
[----:B------:R-:W-:Y:S01]  /*1fb0*/  UIADD3.64 UR16, UR12, 0x404, URZ ;  /* 0x000004040c107897 */ /* 0x000fe2000fffe03f */
[----:B-1----:R-:W-:-:S12]  /*1fc0*/  ISETP.LE.AND P0, PT, R2, UR11, PT ;  /* 0x0000000b02007c0c */ /* 0x002fd8000bf03270 */
[----:B------:R-:W-:-:S15]  /*1fd0*/  HGMMA.64x256x16.F32.BF16 R24, gdesc[UR12].tnspB, R24 ;  /* 0x43e000000c1879f0 */ /* 0x000fde0008701818 */
[----:B------:R-:W-:-:S13]  /*1fe0*/  NOP ;  /* 0x0000000000007918 */ /* 0x000fda0000000000 */
        /* <DEDUP_REMOVED lines=10> */
[----:B------:R-:W-:Y:S01]  /*2090*/  HGMMA.64x256x16.F32.BF16 R24, gdesc[UR16].tnspB, R24, gsb0 ;  /* 0x43e00000101879f0 */ /* 0x000fe20008001818 */
[----:B------:R-:W-:Y:S05]  /*20a0*/  @!P0 BRA `(.L_x_49) ;  /* 0xfffffff800e88947 */ /* 0x000fea000383ffff */
.L_x_47:
[C---:B----4-:R-:W-:Y:S01]  /*20b0*/  IMAD.SHL.U32 R2, R0.reuse, 0x80, RZ ;  /* 0x0000008000027824 */ /* 0x050fe200078e00ff */
[----:B------:R-:W-:Y:S02]  /*20c0*/  WARPGROUP.DEPBAR.LE gsb0, 0x0 ;  /* 0x00008000000079c5 */ /* 0x000fe40000010000 */
[----:B------:R-:W-:Y:S01]  /*20d0*/  BAR.SYNC.DEFER_BLOCKING 0x0 ;  /* 0x0000000000007b1d */ /* 0x000fe20000010000 */
[----:B------:R-:W-:Y:S01]  /*20e0*/  IMAD.SHL.U32 R3, R0, 0x10, RZ ;  /* 0x0000001000037824 */ /* 0x000fe200078e00ff */
[----:B------:R-:W-:Y:S02]  /*20f0*/  LOP3.LUT R2, R2, 0x780, RZ, 0xc0, !PT ;  /* 0x0000078002027812 */ /* 0x000fe400078ec0ff */
[----:B------:R-:W-:Y:S02]  /*2100*/  ELECT P0, URZ, PT ;  /* 0x00000000003f782f */ /* 0x000fe40003800000 */
[----:B------:R-:W-:Y:S01]  /*2110*/  F2FP.BF16.F32.PACK_AB R24, R25, R24 ;  /* 0x000000181918723e */ /* 0x000fe200000010ff */
[----:B------:R-:W-:Y:S01]  /*2120*/  ULOP3.LUT UR25, UR25, 0x3, URZ, 0xc0, !UPT ;  /* 0x0000000319197892 */ /* 0x000fe2000f8ec03f */
[----:B------:R-:W-:Y:S01]  /*2130*/  LOP3.LUT R3, R2, 0x70, R3, 0xf8, !PT ;  /* 0x0000007002037812 */ /* 0x000fe200078ef803 */
[----:B------:R-:W-:Y:S01]  /*2140*/  IMAD.SHL.U32 R2, R0, 0x40, RZ ;  /* 0x0000004000027824 */ /* 0x000fe200078e00ff */
[----:B------:R-:W-:Y:S01]  /*2150*/  F2FP.BF16.F32.PACK_AB R25, R27, R26 ;  /* 0x0000001a1b19723e */ /* 0x000fe200000010ff */
[----:B------:R-:W-:Y:S01]  /*2160*/  ULEA UR8, UR25, UR24, 0xe ;  /* 0x0000001819087291 */ /* 0x000fe2000f8e703f */
[----:B------:R-:W-:Y:S01]  /*2170*/  LOP3.LUT R3, R3, 0x10, R0, 0x78, !PT ;  /* 0x0000001003037812 */ /* 0x000fe200078e7800 */
[----:B------:R-:W-:Y:S01]  /*2180*/  ULEA UR9, UR25, UR52, 0x6 ;  /* 0x0000003419097291 */ /* 0x000fe2000f8e303f */
[----:B------:R-:W-:Y:S01]  /*2190*/  F2FP.BF16.F32.PACK_AB R56, R57, R56 ;  /* 0x000000383938723e */ /* 0x000fe200000010ff */
[----:B------:R-:W-:Y:S01]  /*21a0*/  UMOV UR10, UR7 ;  /* 0x00000007000a7c82 */ /* 0x000fe20008000000 */
[----:B------:R-:W-:-:S02]  /*21b0*/  LOP3.LUT R2, R3, 0x3800, R2, 0xf8, !PT ;  /* 0x0000380003027812 */ /* 0x000fc400078ef802 */
[----:B------:R-:W-:Y:S02]  /*21c0*/  F2FP.BF16.F32.PACK_AB R26, R29, R28 ;  /* 0x0000001c1d1a723e */ /* 0x000fe400000010ff */
[C---:B------:R-:W-:Y:S01]  /*21d0*/  LOP3.LUT R3, R2.reuse, 0x20, RZ, 0x3c, !PT ;  /* 0x0000002002037812 */ /* 0x040fe200078e3cff */
[----:B------:R-:W-:Y:S01]  /*21e0*/  VIADD R0, R2, UR24 ;  /* 0x0000001802007c36 */ /* 0x000fe20008000000 */
[----:B------:R-:W-:Y:S02]  /*21f0*/  F2FP.BF16.F32.PACK_AB R27, R31, R30 ;  /* 0x0000001e1f1b723e */ /* 0x000fe400000010ff */
[----:B------:R-:W-:Y:S01]  /*2200*/  F2FP.BF16.F32.PACK_AB R57, R59, R58 ;  /* 0x0000003a3b39723e */ /* 0x000fe200000010ff */
[----:B------:R-:W-:Y:S01]  /*2210*/  VIADD R3, R3, UR24 ;  /* 0x0000001803037c36 */ /* 0x000fe20008000000 */
[----:B------:R-:W-:Y:S01]  /*2220*/  F2FP.BF16.F32.PACK_AB R88, R89, R88 ;  /* 0x000000585958723e */ /* 0x000fe200000010ff */
[----:B------:R-:W1:Y:S01]  /*2230*/  @!P2 SYNCS.CCTL.IV [UR24+0x18000] ;  /* 0x01800000ff00a9b1 */ /* 0x000e620008000018 */
[----:B------:R-:W-:Y:S01]  /*2240*/  F2FP.BF16.F32.PACK_AB R58, R61, R60 ;  /* 0x0000003c3d3a723e */ /* 0x000fe200000010ff */
[----:B-1----:R-:W-:Y:S01]  /*2250*/  STSM.16.M88.4 [R0], R24 ;  /* 0x0000001800007844 */ /* 0x002fe20000000200 */
[----:B------:R-:W-:-:S02]  /*2260*/  F2FP.BF16.F32.PACK_AB R59, R63, R62 ;  /* 0x0000003e3f3b723e */ /* 0x000fc400000010ff */
[----:B------:R-:W-:Y:S02]  /*2270*/  F2FP.BF16.F32.PACK_AB R89, R91, R90 ;  /* 0x0000005a5b59723e */ /* 0x000fe400000010ff */
[----:B------:R-:W-:Y:S01]  /*2280*/  F2FP.BF16.F32.PACK_AB R120, R121, R120 ;  /* 0x000000787978723e */ /* 0x000fe200000010ff */
[----:B------:R-:W-:Y:S01]  /*2290*/  STSM.16.M88.4 [R0+0x4000], R56 ;  /* 0x0040003800007844 */ /* 0x000fe20000000200 */
[----:B------:R-:W-:Y:S02]  /*22a0*/  F2FP.BF16.F32.PACK_AB R32, R33, R32 ;  /* 0x000000202120723e */ /* 0x000fe400000010ff */
[----:B------:R-:W-:Y:S02]  /*22b0*/  F2FP.BF16.F32.PACK_AB R90, R93, R92 ;  /* 0x0000005c5d5a723e */ /* 0x000fe400000010ff */
[----:B------:R-:W-:Y:S02]  /*22c0*/  F2FP.BF16.F32.PACK_AB R91, R95, R94 ;  /* 0x0000005e5f5b723e */ /* 0x000fe400000010ff */
[----:B------:R-:W-:-:S02]  /*22d0*/  F2FP.BF16.F32.PACK_AB R121, R123, R122 ;  /* 0x0000007a7b79723e */ /* 0x000fc400000010ff */
[----:B------:R-:W-:Y:S01]  /*22e0*/  F2FP.BF16.F32.PACK_AB R33, R35, R34 ;  /* 0x000000222321723e */ /* 0x000fe200000010ff */
[----:B------:R-:W-:Y:S01]  /*22f0*/  STSM.16.M88.4 [R0+0x8000], R88 ;  /* 0x0080005800007844 */ /* 0x000fe20000000200 */
[----:B------:R-:W-:Y:S02]  /*2300*/  F2FP.BF16.F32.PACK_AB R64, R65, R64 ;  /* 0x000000404140723e */ /* 0x000fe400000010ff */
[----:B------:R-:W-:Y:S02]  /*2310*/  F2FP.BF16.F32.PACK_AB R122, R125, R124 ;  /* 0x0000007c7d7a723e */ /* 0x000fe400000010ff */
[----:B------:R-:W-:Y:S02]  /*2320*/  F2FP.BF16.F32.PACK_AB R123, R127, R126 ;  /* 0x0000007e7f7b723e */ /* 0x000fe400000010ff */
[----:B------:R-:W-:Y:S02]  /*2330*/  LOP3.LUT R4, R2, 0x40, RZ, 0x3c, !PT ;  /* 0x0000004002047812 */ /* 0x000fe400078e3cff */
[----:B------:R-:W-:Y:S01]  /*2340*/  F2FP.BF16.F32.PACK_AB R34, R37, R36 ;  /* 0x000000242522723e */ /* 0x000fe200000010ff */
[----:B------:R-:W-:Y:S01]  /*2350*/  STSM.16.M88.4 [R0+0xc000], R120 ;  /* 0x00c0007800007844 */ /* 0x000fe20000000200 */
[----:B------:R-:W-:Y:S01]  /*2360*/  F2FP.BF16.F32.PACK_AB R35, R39, R38 ;  /* 0x000000262723723e */ /* 0x000fe200000010ff */
[----:B------:R-:W-:Y:S01]  /*2370*/  VIADD R4, R4, UR24 ;  /* 0x0000001804047c36 */ /* 0x000fe20008000000 */
[----:B------:R-:W-:-:S02]  /*2380*/  F2FP.BF16.F32.PACK_AB R65, R67, R66 ;  /* 0x000000424341723e */ /* 0x000fc400000010ff */
[----:B------:R-:W-:Y:S01]  /*2390*/  F2FP.BF16.F32.PACK_AB R96, R97, R96 ;  /* 0x000000606160723e */ /* 0x000fe200000010ff */
[----:B------:R-:W-:Y:S01]  /*23a0*/  STSM.16.M88.4 [R3], R32 ;  /* 0x0000002003007844 */ /* 0x000fe20000000200 */
[----:B------:R-:W-:Y:S02]  /*23b0*/  F2FP.BF16.F32.PACK_AB R66, R69, R68 ;  /* 0x000000444542723e */ /* 0x000fe400000010ff */
[----:B------:R-:W-:Y:S02]  /*23c0*/  F2FP.BF16.F32.PACK_AB R67, R71, R70 ;  /* 0x000000464743723e */ /* 0x000fe400000010ff */
[----:B------:R-:W-:Y:S02]  /*23d0*/  F2FP.BF16.F32.PACK_AB R97, R99, R98 ;  /* 0x000000626361723e */ /* 0x000fe400000010ff */
[----:B------:R-:W-:Y:S01]  /*23e0*/  F2FP.BF16.F32.PACK_AB R128, R129, R128 ;  /* 0x000000808180723e */ /* 0x000fe200000010ff */
[----:B------:R-:W-:Y:S01]  /*23f0*/  STSM.16.M88.4 [R3+0x4000], R64 ;  /* 0x0040004003007844 */ /* 0x000fe20000000200 */
[----:B------:R-:W-:-:S02]  /*2400*/  F2FP.BF16.F32.PACK_AB R40, R41, R40 ;  /* 0x000000282928723e */ /* 0x000fc400000010ff */
[----:B------:R-:W-:Y:S02]  /*2410*/  F2FP.BF16.F32.PACK_AB R98, R101, R100 ;  /* 0x000000646562723e */ /* 0x000fe400000010ff */
[----:B------:R-:W-:Y:S02]  /*2420*/  F2FP.BF16.F32.PACK_AB R99, R103, R102 ;  /* 0x000000666763723e */ /* 0x000fe400000010ff */
[----:B------:R-:W-:Y:S02]  /*2430*/  F2FP.BF16.F32.PACK_AB R129, R131, R130 ;  /* 0x000000828381723e */ /* 0x000fe400000010ff */
[----:B------:R-:W-:Y:S01]  /*2440*/  F2FP.BF16.F32.PACK_AB R41, R43, R42 ;  /* 0x0000002a2b29723e */ /* 0x000fe200000010ff */
[----:B------:R-:W-:Y:S01]  /*2450*/  STSM.16.M88.4 [R3+0x8000], R96 ;  /* 0x0080006003007844 */ /* 0x000fe20000000200 */
[----:B------:R-:W-:Y:S02]  /*2460*/  F2FP.BF16.F32.PACK_AB R72, R73, R72 ;  /* 0x000000484948723e */ /* 0x000fe400000010ff */
[----:B------:R-:W-:-:S02]  /*2470*/  F2FP.BF16.F32.PACK_AB R130, R133, R132 ;  /* 0x000000848582723e */ /* 0x000fc400000010ff */
[----:B------:R-:W-:Y:S02]  /*2480*/  F2FP.BF16.F32.PACK_AB R131, R135, R134 ;  /* 0x000000868783723e */ /* 0x000fe400000010ff */
[----:B------:R-:W-:Y:S02]  /*2490*/  LOP3.LUT R2, R2, 0x60, RZ, 0x3c, !PT ;  /* 0x0000006002027812 */ /* 0x000fe400078e3cff */
[----:B------:R-:W-:Y:S01]  /*24a0*/  F2FP.BF16.F32.PACK_AB R42, R45, R44 ;  /* 0x0000002c2d2a723e */ /* 0x000fe200000010ff */
[----:B------:R-:W-:Y:S01]  /*24b0*/  STSM.16.M88.4 [R3+0xc000], R128 ;  /* 0x00c0008003007844 */ /* 0x000fe20000000200 */
[----:B------:R-:W-:Y:S01]  /*24c0*/  F2FP.BF16.F32.PACK_AB R43, R47, R46 ;  /* 0x0000002e2f2b723e */ /* 0x000fe200000010ff */
[----:B------:R-:W-:Y:S01]  /*24d0*/  VIADD R2, R2, UR24 ;  /* 0x0000001802027c36 */ /* 0x000fe20008000000 */
[----:B------:R-:W-:Y:S02]  /*24e0*/  F2FP.BF16.F32.PACK_AB R73, R75, R74 ;  /* 0x0000004a4b49723e */ /* 0x000fe400000010ff */
[----:B------:R-:W-:Y:S01]  /*24f0*/  F2FP.BF16.F32.PACK_AB R104, R105, R104 ;  /* 0x000000686968723e */ /* 0x000fe200000010ff */
[----:B------:R-:W-:Y:S01]  /*2500*/  STSM.16.M88.4 [R4], R40 ;  /* 0x0000002804007844 */ /* 0x000fe20000000200 */
[----:B------:R-:W-:-:S02]  /*2510*/  F2FP.BF16.F32.PACK_AB R74, R77, R76 ;  /* 0x0000004c4d4a723e */ /* 0x000fc400000010ff */
[----:B------:R-:W-:Y:S02]  /*2520*/  F2FP.BF16.F32.PACK_AB R75, R79, R78 ;  /* 0x0000004e4f4b723e */ /* 0x000fe400000010ff */
[----:B------:R-:W-:Y:S02]  /*2530*/  F2FP.BF16.F32.PACK_AB R105, R107, R106 ;  /* 0x0000006a6b69723e */ /* 0x000fe400000010ff */
[----:B------:R-:W-:Y:S01]  /*2540*/  F2FP.BF16.F32.PACK_AB R136, R137, R136 ;  /* 0x000000888988723e */ /* 0x000fe200000010ff */
[----:B------:R-:W-:Y:S01]  /*2550*/  STSM.16.M88.4 [R4+0x4000], R72 ;  /* 0x0040004804007844 */ /* 0x000fe20000000200 */
[----:B------:R-:W-:Y:S02]  /*2560*/  F2FP.BF16.F32.PACK_AB R48, R49, R48 ;  /* 0x000000303130723e */ /* 0x000fe400000010ff */
[----:B------:R-:W-:Y:S02]  /*2570*/  F2FP.BF16.F32.PACK_AB R106, R109, R108 ;  /* 0x0000006c6d6a723e */ /* 0x000fe400000010ff */
        /* <DEDUP_REMOVED lines=11> */
[----:B------:R-:W-:Y:S01]  /*2630*/  F2FP.BF16.F32.PACK_AB R112, R113, R112 ;  /* 0x000000707170723e */ /* 0x000fe200000010ff */
[----:B------:R-:W-:Y:S01]  /*2640*/  STSM.16.M88.4 [R2], R48 ;  /* 0x0000003002007844 */ /* 0x000fe20000000200 */
        /* <DEDUP_REMOVED lines=8> */
[----:B------:R-:W-:Y:S01]  /*26d0*/  F2FP.BF16.F32.PACK_AB R146, R149, R148 ;  /* 0x000000949592723e */ /* 0x000fe200000010ff */
[----:B------:R-:W-:Y:S01]  /*26e0*/  STSM.16.M88.4 [R2+0x8000], R112 ;  /* 0x0080007002007844 */ /* 0x000fe20000000200 */
[----:B------:R-:W-:-:S02]  /*26f0*/  F2FP.BF16.F32.PACK_AB R147, R151, R150 ;  /* 0x000000969793723e */ /* 0x000fc400000010ff */
[----:B------:R-:W-:-:S03]  /*2700*/  ISETP.LT.U32.AND P0, PT, R6, 0x80, P0 ;  /* 0x000000800600780c */ /* 0x000fc60000701070 */
[----:B------:R-:W-:Y:S01]  /*2710*/  STSM.16.M88.4 [R2+0xc000], R144 ;  /* 0x00c0009002007844 */ /* 0x000fe20000000200 */
[----:B------:R1:W-:Y:S06]  /*2720*/  MEMBAR.ALL.CTA ;  /* 0x0000000000007992 */ /* 0x0003ec0000008000 */
[----:B-1----:R-:W1:Y:S03]  /*2730*/  FENCE.VIEW.ASYNC.S ;  /* 0x00000000000073c6 */ /* 0x002e660000000000 */
[----:B-1----:R-:W-:Y:S01]  /*2740*/  VOTEU.ANY UP0, P0 ;  /* 0x00000000003f7886 */ /* 0x002fe20000000100 */
[----:B------:R-:W-:-:S04]  /*2750*/  VOTEU.ANY UP1, P0 ;  /* 0x00000000003f7886 */ /* 0x000fc80000020100 */
[----:B---3--:R-:W-:Y:S01]  /*2760*/  @UP0 UMOV UR4, UR50 ;  /* 0x0000003200040c82 */ /* 0x008fe20008000000 */
[----:B------:R-:W-:Y:S01]  /*2770*/  @UP0 UMOV UR5, UR51 ;  /* 0x0000003300050c82 */ /* 0x000fe20008000000 */
[----:B------:R-:W-:Y:S06]  /*2780*/  BAR.SYNC.DEFER_BLOCKING 0x0 ;  /* 0x0000000000007b1d */ /* 0x000fec0000010000 */
[----:B------:R1:W-:Y:S01]  /*2790*/  @UP1 UTMASTG.2D [UR8], [UR4] ;  /* 0x00000008040013b5 */ /* 0x0003e20008008000 */
[----:B------:R0:W-:Y:S01]  /*27a0*/  UTMACMDFLUSH ;  /* 0x00000000000079b7 */ /* 0x0001e20000000000 */
[----:B------:R-:W-:-:S04]  /*27b0*/  DEPBAR.LE SB0, 0x0 ;  /* 0x000080000000791a */ /* 0x000fc80000000000 */
[----:B------:R-:W-:Y:S06]  /*27c0*/  BAR.SYNC.DEFER_BLOCKING 0x0 ;  /* 0x0000000000007b1d */ /* 0x000fec0000010000 */
[----:B-1----:R-:W-:Y:S05]  /*27d0*/  EXIT ;  /* 0x000000000000794d */ /* 0x002fea0003800000 */
.L_x_48:
[----:B------:R-:W1:Y:S02]  /*27e0*/  SYNCS.PHASECHK.TRANS64.TRYWAIT P0, [UR24+0x18000], R2 ;  /* 0x01800002ff0075a7 */ /* 0x000e640008000158 */
[----:B-1----:R-:W-:Y:S05]  /*27f0*/  @!P0 BRA `(.L_x_48) ;  /* 0xfffffffc00f88947 */ /* 0x002fea000383ffff */
[----:B------:R-:W-:Y:S05]  /*2800*/  BRA `(.L_x_50) ;  /* 0xfffffff400b07947 */ /* 0x000fea000383ffff */
.L_x_51:
[----:B------:R-:W-:-:S00]  /*2810*/  BRA `(.L_x_51) ;  /* 0xfffffffc00fc7947 */ /* 0x000fc0000383ffff */
[----:B------:R-:W-:-:S00]  /*2820*/  NOP ;  /* 0x0000000000007918 */ /* 0x000fc00000000000 */
        /* <DEDUP_REMOVED lines=13> */
.L_x_52:


//--------------------- .nv.shared.gluon_wgmma    --------------------------
	.section	.nv.shared.gluon_wgmma,"aw",@nobits
	.sectionflags	@""
	.align	16
	.zero		1024


//--------------------- .nv.shared.reserved.0     --------------------------
	.section	.nv.shared.reserved.0,"aw",@nobits
	.weak		__nv_reservedSMEM_offset_0_alias
	.size		__nv_reservedSMEM_offset_0_alias, 0, 0
	.other		__nv_reservedSMEM_offset_0_alias,@"STO_CUDA_RESERVED_SHARED STV_DEFAULT"
__nv_reservedSMEM_offset_0_alias:
	.zero		0


//--------------------- .nv.constant0.gluon_wgmma --------------------------
	.section	.nv.constant0.gluon_wgmma,"a",@progbits
	.sectionflags	@""
	.align	4
.nv.constant0.gluon_wgmma:
	.zero		608


//--------------------- SYMBOLS --------------------------

	.type		.nv.reservedSmem.offset0,@object
	.size		.nv.reservedSmem.offset0,0x4
